	.target	sm_90a

	.elftype	@"ET_EXEC"


//--------------------- .note.nv.tkinfo           --------------------------
	.section	.note.nv.tkinfo,"",@"SHT_NOTE"
	.sectionflags	@"SHF_NOTE_NV_TKINFO"
	.tkinfo
        /*0018*/ 	.word	0x00000002
        /*0030*/ 	.string	""
        /*0030*/ 	.string	"ptxas"
        /*0030*/ 	.string	"Cuda compilation tools, release 13.0, V13.0.88"
        /*0030*/ 	.string	"Build cuda_13.0.r13.0/compiler.36424714_0"
        /*0030*/ 	.string	"-arch sm_90a -m 64 "



//--------------------- .note.nv.cuinfo           --------------------------
	.section	.note.nv.cuinfo,"",@"SHT_NOTE"
	.sectionflags	@"SHF_NOTE_NV_CUINFO"
        /*0018*/ 	.short	0x0002
        /*001a*/ 	.short	0x005a
        /*001c*/ 	.short	0x0082
	.zero		2


//--------------------- .nv.info                  --------------------------
	.section	.nv.info,"",@"SHT_CUDA_INFO"
	.align	4


	//----- nvinfo : EIATTR_REGCOUNT
	.align		4
        /*0000*/ 	.byte	0x04, 0x2f
        /*0002*/ 	.short	(.L_12 - .L_11)
	.align		4
.L_11:
        /*0004*/ 	.word	index@(_ZN7cutlass13device_kernelINS_4gemm6kernel13GemmUniversalIN4cute5tupleIJiiiiEEENS1_10collective13CollectiveMmaINS1_37MainloopSm90TmaGmmaWarpSpecializedFP8ILi14ENS5_IJNS4_1CILi1EEESB_SB_EEENS1_35KernelTmaWarpSpecializedCooperativeEEENS5_IJNSA_ILi128EEESF_NSA_ILi64EEEEEENS_12float_e4m3_tENS5_IJlSB_lEEESI_SJ_NS4_8TiledMMAINS4_8MMA_AtomIJNS4_4SM904GMMA31MMA_64x128x32_F32E4M3E4M3_SS_TNILNSN_7ScaleInE1ELSP_1EEEEEENS4_6LayoutINS5_IJNSA_ILi2EEESB_SB_EEENS5_IJSB_NSA_ILi0EEESV_EEEEENS5_IJNS4_10UnderscoreESY_SY_EEEEENS4_13SM90_TMA_LOADENS4_14ComposedLayoutINS4_7SwizzleILi2ELi4ELi3EEENS4_18smem_ptr_flag_bitsILi8EEENSS_INS5_IJNSA_ILi8EEESG_EEENS5_IJSG_SB_EEEEEEEvNS4_8identityES11_S1B_vS1C_EENS_8epilogue10collective6detail29Sm90TmaWarpSpecializedAdapterINS1F_15DefaultEpilogueISI_SJ_SJ_NS1E_6thread17LinearCombinationISI_Li1EffLNS1J_9ScaleType4KindE0ELNS_15FloatRoundStyleE2ESI_EENS1_15EpilogueDefaultEEEEEvvEEEEvNT_6ParamsE)
        /*0008*/ 	.word	0x000000a8


	//----- nvinfo : EIATTR_FRAME_SIZE
	.align		4
.L_12:
        /*000c*/ 	.byte	0x04, 0x11
        /*000e*/ 	.short	(.L_14 - .L_13)
	.align		4
.L_13:
        /*0010*/ 	.word	index@(_ZN7cutlass13device_kernelINS_4gemm6kernel13GemmUniversalIN4cute5tupleIJiiiiEEENS1_10collective13CollectiveMmaINS1_37MainloopSm90TmaGmmaWarpSpecializedFP8ILi14ENS5_IJNS4_1CILi1EEESB_SB_EEENS1_35KernelTmaWarpSpecializedCooperativeEEENS5_IJNSA_ILi128EEESF_NSA_ILi64EEEEEENS_12float_e4m3_tENS5_IJlSB_lEEESI_SJ_NS4_8TiledMMAINS4_8MMA_AtomIJNS4_4SM904GMMA31MMA_64x128x32_F32E4M3E4M3_SS_TNILNSN_7ScaleInE1ELSP_1EEEEEENS4_6LayoutINS5_IJNSA_ILi2EEESB_SB_EEENS5_IJSB_NSA_ILi0EEESV_EEEEENS5_IJNS4_10UnderscoreESY_SY_EEEEENS4_13SM90_TMA_LOADENS4_14ComposedLayoutINS4_7SwizzleILi2ELi4ELi3EEENS4_18smem_ptr_flag_bitsILi8EEENSS_INS5_IJNSA_ILi8EEESG_EEENS5_IJSG_SB_EEEEEEEvNS4_8identityES11_S1B_vS1C_EENS_8epilogue10collective6detail29Sm90TmaWarpSpecializedAdapterINS1F_15DefaultEpilogueISI_SJ_SJ_NS1E_6thread17LinearCombinationISI_Li1EffLNS1J_9ScaleType4KindE0ELNS_15FloatRoundStyleE2ESI_EENS1_15EpilogueDefaultEEEEEvvEEEEvNT_6ParamsE)
        /*0014*/ 	.word	0x00000000


	//----- nvinfo : EIATTR_MIN_STACK_SIZE
	.align		4
.L_14:
        /*0018*/ 	.byte	0x04, 0x12
        /*001a*/ 	.short	(.L_16 - .L_15)
	.align		4
.L_15:
        /*001c*/ 	.word	index@(_ZN7cutlass13device_kernelINS_4gemm6kernel13GemmUniversalIN4cute5tupleIJiiiiEEENS1_10collective13CollectiveMmaINS1_37MainloopSm90TmaGmmaWarpSpecializedFP8ILi14ENS5_IJNS4_1CILi1EEESB_SB_EEENS1_35KernelTmaWarpSpecializedCooperativeEEENS5_IJNSA_ILi128EEESF_NSA_ILi64EEEEEENS_12float_e4m3_tENS5_IJlSB_lEEESI_SJ_NS4_8TiledMMAINS4_8MMA_AtomIJNS4_4SM904GMMA31MMA_64x128x32_F32E4M3E4M3_SS_TNILNSN_7ScaleInE1ELSP_1EEEEEENS4_6LayoutINS5_IJNSA_ILi2EEESB_SB_EEENS5_IJSB_NSA_ILi0EEESV_EEEEENS5_IJNS4_10UnderscoreESY_SY_EEEEENS4_13SM90_TMA_LOADENS4_14ComposedLayoutINS4_7SwizzleILi2ELi4ELi3EEENS4_18smem_ptr_flag_bitsILi8EEENSS_INS5_IJNSA_ILi8EEESG_EEENS5_IJSG_SB_EEEEEEEvNS4_8identityES11_S1B_vS1C_EENS_8epilogue10collective6detail29Sm90TmaWarpSpecializedAdapterINS1F_15DefaultEpilogueISI_SJ_SJ_NS1E_6thread17LinearCombinationISI_Li1EffLNS1J_9ScaleType4KindE0ELNS_15FloatRoundStyleE2ESI_EENS1_15EpilogueDefaultEEEEEvvEEEEvNT_6ParamsE)
        /*0020*/ 	.word	0x00000000
.L_16:


//--------------------- .nv.compat                --------------------------
	.section	.nv.compat,"",@"SHT_CUDA_COMPAT_INFO"
	.align	4
        /*0000*/ 	.byte	0x02, 0x09, 0x01, 0x00, 0x02, 0x02, 0x04, 0x00, 0x02, 0x05, 0x05, 0x00, 0x03, 0x07, 0x01, 0x01
        /*0010*/ 	.byte	0x02, 0x03, 0x01, 0x00, 0x02, 0x06, 0x01, 0x00, 0x04, 0x0b, 0x08, 0x00, 0x00, 0x00, 0x00, 0x00
        /*0020*/ 	.byte	0x00, 0x00, 0x00, 0x00


//--------------------- .nv.info._ZN7cutlass13device_kernelINS_4gemm6kernel13GemmUniversalIN4cute5tupleIJiiiiEEENS1_10collective13CollectiveMmaINS1_37MainloopSm90TmaGmmaWarpSpecializedFP8ILi14ENS5_IJNS4_1CILi1EEESB_SB_EEENS1_35KernelTmaWarpSpecializedCooperativeEEENS5_IJNSA_ILi128EEESF_NSA_ILi64EEEEEENS_12float_e4m3_tENS5_IJlSB_lEEESI_SJ_NS4_8TiledMMAINS4_8MMA_AtomIJNS4_4SM904GMMA31MMA_64x128x32_F32E4M3E4M3_SS_TNILNSN_7ScaleInE1ELSP_1EEEEEENS4_6LayoutINS5_IJNSA_ILi2EEESB_SB_EEENS5_IJSB_NSA_ILi0EEESV_EEEEENS5_IJNS4_10UnderscoreESY_SY_EEEEENS4_13SM90_TMA_LOADENS4_14ComposedLayoutINS4_7SwizzleILi2ELi4ELi3EEENS4_18smem_ptr_flag_bitsILi8EEENSS_INS5_IJNSA_ILi8EEESG_EEENS5_IJSG_SB_EEEEEEEvNS4_8identityES11_S1B_vS1C_EENS_8epilogue10collective6detail29Sm90TmaWarpSpecializedAdapterINS1F_15DefaultEpilogueISI_SJ_SJ_NS1E_6thread17LinearCombinationISI_Li1EffLNS1J_9ScaleType4KindE0ELNS_15FloatRoundStyleE2ESI_EENS1_15EpilogueDefaultEEEEEvvEEEEvNT_6ParamsE --------------------------
	.section	.nv.info._ZN7cutlass13device_kernelINS_4gemm6kernel13GemmUniversalIN4cute5tupleIJiiiiEEENS1_10collective13CollectiveMmaINS1_37MainloopSm90TmaGmmaWarpSpecializedFP8ILi14ENS5_IJNS4_1CILi1EEESB_SB_EEENS1_35KernelTmaWarpSpecializedCooperativeEEENS5_IJNSA_ILi128EEESF_NSA_ILi64EEEEEENS_12float_e4m3_tENS5_IJlSB_lEEESI_SJ_NS4_8TiledMMAINS4_8MMA_AtomIJNS4_4SM904GMMA31MMA_64x128x32_F32E4M3E4M3_SS_TNILNSN_7ScaleInE1ELSP_1EEEEEENS4_6LayoutINS5_IJNSA_ILi2EEESB_SB_EEENS5_IJSB_NSA_ILi0EEESV_EEEEENS5_IJNS4_10UnderscoreESY_SY_EEEEENS4_13SM90_TMA_LOADENS4_14ComposedLayoutINS4_7SwizzleILi2ELi4ELi3EEENS4_18smem_ptr_flag_bitsILi8EEENSS_INS5_IJNSA_ILi8EEESG_EEENS5_IJSG_SB_EEEEEEEvNS4_8identityES11_S1B_vS1C_EENS_8epilogue10collective6detail29Sm90TmaWarpSpecializedAdapterINS1F_15DefaultEpilogueISI_SJ_SJ_NS1E_6thread17LinearCombinationISI_Li1EffLNS1J_9ScaleType4KindE0ELNS_15FloatRoundStyleE2ESI_EENS1_15EpilogueDefaultEEEEEvvEEEEvNT_6ParamsE,"",@"SHT_CUDA_INFO"
	.sectionflags	@""
	.align	4


	//----- nvinfo : EIATTR_CUDA_API_VERSION
	.align		4
        /*0000*/ 	.byte	0x04, 0x37
        /*0002*/ 	.short	(.L_18 - .L_17)
.L_17:
        /*0004*/ 	.word	0x00000082


	//----- nvinfo : EIATTR_KPARAM_INFO
	.align		4
.L_18:
        /*0008*/ 	.byte	0x04, 0x17
        /*000a*/ 	.short	(.L_20 - .L_19)
.L_19:
        /*000c*/ 	.word	0x00000000
        /*0010*/ 	.short	0x0000
        /*0012*/ 	.short	0x0070
        /*0014*/ 	.byte	0x00, 0xf0, 0x01, 0x10


	//----- nvinfo : EIATTR_SPARSE_MMA_MASK
	.align		4
.L_20:
        /*0018*/ 	.byte	0x03, 0x50
        /*001a*/ 	.short	0x0000


	//----- nvinfo : EIATTR_MAXREG_COUNT
	.align		4
        /*001c*/ 	.byte	0x03, 0x1b
        /*001e*/ 	.short	0x00a8


	//----- nvinfo : EIATTR_NUM_BARRIERS
	.align		4
        /*0020*/ 	.byte	0x02, 0x4c
        /*0022*/ 	.byte	0x01
	.zero		1


	//----- nvinfo : EIATTR_MERCURY_ISA_VERSION
	.align		4
        /*0024*/ 	.byte	0x03, 0x5f
        /*0026*/ 	.short	0x0101


	//----- nvinfo : EIATTR_INT_WARP_WIDE_INSTR_OFFSETS
	.align		4
        /*0028*/ 	.byte	0x04, 0x31
        /*002a*/ 	.short	(.L_22 - .L_21)


	//   ....[0]....
.L_21:
        /*002c*/ 	.word	0x00000540


	//   ....[1]....
        /*0030*/ 	.word	0x00000550


	//   ....[2]....
        /*0034*/ 	.word	0x00000640


	//----- nvinfo : EIATTR_COOP_GROUP_MASK_REGIDS
	.align		4
.L_22:
        /*0038*/ 	.byte	0x04, 0x29
        /*003a*/ 	.short	(.L_24 - .L_23)


	//   ....[0]....
.L_23:
        /*003c*/ 	.word	0xffffffff


	//   ....[1]....
        /*0040*/ 	.word	0xffffffff


	//   ....[2]....
        /*0044*/ 	.word	0xffffffff


	//   ....[3]....
        /*0048*/ 	.word	0xffffffff


	//   ....[4]....
        /*004c*/ 	.word	0xffffffff


	//----- nvinfo : EIATTR_COOP_GROUP_INSTR_OFFSETS
	.align		4
.L_24:
        /*0050*/ 	.byte	0x04, 0x28
        /*0052*/ 	.short	(.L_26 - .L_25)


	//   ....[0]....
.L_25:
        /*0054*/ 	.word	0x00000060


	//   ....[1]....
        /*0058*/ 	.word	0x00000070


	//   ....[2]....
        /*005c*/ 	.word	0x00000130


	//   ....[3]....
        /*0060*/ 	.word	0x00000430


	//   ....[4]....
        /*0064*/ 	.word	0x00001130


	//----- nvinfo : EIATTR_REG_RECONFIG
	.align		4
.L_26:
        /*0068*/ 	.byte	0x01, 0x54
	.zero		2


	//----- nvinfo : EIATTR_MBARRIER_INSTR_OFFSETS
	.align		4
        /*006c*/ 	.byte	0x04, 0x39
        /*006e*/ 	.short	(.L_28 - .L_27)


	//   ....[0]....
.L_27:
        /*0070*/ 	.word	0x00000250
        /*0074*/ 	.word	0x000000ff
        /*0078*/ 	.word	0x00000000
        /*007c*/ 	.short	0x0100
        /*007e*/ 	.byte	0x08
	.zero		1


	//   ....[1]....
        /*0080*/ 	.word	0x00000260
        /*0084*/ 	.word	0x000000ff
        /*0088*/ 	.word	0x00000070
        /*008c*/ 	.short	0x0100
        /*008e*/ 	.byte	0x08
	.zero		1


	//   ....[2]....
        /*0090*/ 	.word	0x00000270
        /*0094*/ 	.word	0x000000ff
        /*0098*/ 	.word	0x00000008
        /*009c*/ 	.short	0x0100
        /*009e*/ 	.byte	0x08
	.zero		1


	//   ....[3]....
        /*00a0*/ 	.word	0x00000280
        /*00a4*/ 	.word	0x000000ff
        /*00a8*/ 	.word	0x00000078
        /*00ac*/ 	.short	0x0100
        /*00ae*/ 	.byte	0x08
	.zero		1


	//   ....[4]....
        /*00b0*/ 	.word	0x00000290
        /*00b4*/ 	.word	0x000000ff
        /*00b8*/ 	.word	0x00000010
        /*00bc*/ 	.short	0x0100
        /*00be*/ 	.byte	0x08
	.zero		1


	//   ....[5]....
        /*00c0*/ 	.word	0x000002a0
        /*00c4*/ 	.word	0x000000ff
        /*00c8*/ 	.word	0x00000080
        /*00cc*/ 	.short	0x0100
        /*00ce*/ 	.byte	0x08
	.zero		1


	//   ....[6]....
        /*00d0*/ 	.word	0x000002b0
        /*00d4*/ 	.word	0x000000ff
        /*00d8*/ 	.word	0x00000018
        /*00dc*/ 	.short	0x0100
        /*00de*/ 	.byte	0x08
	.zero		1


	//   ....[7]....
        /*00e0*/ 	.word	0x000002c0
        /*00e4*/ 	.word	0x000000ff
        /*00e8*/ 	.word	0x00000088
        /*00ec*/ 	.short	0x0100
        /*00ee*/ 	.byte	0x08
	.zero		1


	//   ....[8]....
        /*00f0*/ 	.word	0x000002d0
        /*00f4*/ 	.word	0x000000ff
        /*00f8*/ 	.word	0x00000020
        /*00fc*/ 	.short	0x0100
        /*00fe*/ 	.byte	0x08
	.zero		1


	//   ....[9]....
        /*0100*/ 	.word	0x000002e0
        /*0104*/ 	.word	0x000000ff
        /*0108*/ 	.word	0x00000090
        /*010c*/ 	.short	0x0100
        /*010e*/ 	.byte	0x08
	.zero		1


	//   ....[10]....
        /*0110*/ 	.word	0x000002f0
        /*0114*/ 	.word	0x000000ff
        /*0118*/ 	.word	0x00000028
        /*011c*/ 	.short	0x0100
        /*011e*/ 	.byte	0x08
	.zero		1


	//   ....[11]....
        /*0120*/ 	.word	0x00000300
        /*0124*/ 	.word	0x000000ff
        /*0128*/ 	.word	0x00000098
        /*012c*/ 	.short	0x0100
        /*012e*/ 	.byte	0x08
	.zero		1


	//   ....[12]....
        /*0130*/ 	.word	0x00000310
        /*0134*/ 	.word	0x000000ff
        /*0138*/ 	.word	0x00000030
        /*013c*/ 	.short	0x0100
        /*013e*/ 	.byte	0x08
	.zero		1


	//   ....[13]....
        /*0140*/ 	.word	0x00000320
        /*0144*/ 	.word	0x000000ff
        /*0148*/ 	.word	0x000000a0
        /*014c*/ 	.short	0x0100
        /*014e*/ 	.byte	0x08
	.zero		1


	//   ....[14]....
        /*0150*/ 	.word	0x00000330
        /*0154*/ 	.word	0x000000ff
        /*0158*/ 	.word	0x00000038
        /*015c*/ 	.short	0x0100
        /*015e*/ 	.byte	0x08
	.zero		1


	//   ....[15]....
        /*0160*/ 	.word	0x00000340
        /*0164*/ 	.word	0x000000ff
        /*0168*/ 	.word	0x000000a8
        /*016c*/ 	.short	0x0100
        /*016e*/ 	.byte	0x08
	.zero		1


	//   ....[16]....
        /*0170*/ 	.word	0x00000350
        /*0174*/ 	.word	0x000000ff
        /*0178*/ 	.word	0x00000040
        /*017c*/ 	.short	0x0100
        /*017e*/ 	.byte	0x08
	.zero		1


	//   ....[17]....
        /*0180*/ 	.word	0x00000360
        /*0184*/ 	.word	0x000000ff
        /*0188*/ 	.word	0x000000b0
        /*018c*/ 	.short	0x0100
        /*018e*/ 	.byte	0x08
	.zero		1


	//   ....[18]....
        /*0190*/ 	.word	0x00000370
        /*0194*/ 	.word	0x000000ff
        /*0198*/ 	.word	0x00000048
        /*019c*/ 	.short	0x0100
        /*019e*/ 	.byte	0x08
	.zero		1


	//   ....[19]....
        /*01a0*/ 	.word	0x00000380
        /*01a4*/ 	.word	0x000000ff
        /*01a8*/ 	.word	0x000000b8
        /*01ac*/ 	.short	0x0100
        /*01ae*/ 	.byte	0x08
	.zero		1


	//   ....[20]....
        /*01b0*/ 	.word	0x00000390
        /*01b4*/ 	.word	0x000000ff
        /*01b8*/ 	.word	0x00000050
        /*01bc*/ 	.short	0x0100
        /*01be*/ 	.byte	0x08
	.zero		1


	//   ....[21]....
        /*01c0*/ 	.word	0x000003a0
        /*01c4*/ 	.word	0x000000ff
        /*01c8*/ 	.word	0x000000c0
        /*01cc*/ 	.short	0x0100
        /*01ce*/ 	.byte	0x08
	.zero		1


	//   ....[22]....
        /*01d0*/ 	.word	0x000003b0
        /*01d4*/ 	.word	0x000000ff
        /*01d8*/ 	.word	0x00000058
        /*01dc*/ 	.short	0x0100
        /*01de*/ 	.byte	0x08
	.zero		1


	//   ....[23]....
        /*01e0*/ 	.word	0x000003c0
        /*01e4*/ 	.word	0x000000ff
        /*01e8*/ 	.word	0x000000c8
        /*01ec*/ 	.short	0x0100
        /*01ee*/ 	.byte	0x08
	.zero		1


	//   ....[24]....
        /*01f0*/ 	.word	0x000003d0
        /*01f4*/ 	.word	0x000000ff
        /*01f8*/ 	.word	0x00000060
        /*01fc*/ 	.short	0x0100
        /*01fe*/ 	.byte	0x08
	.zero		1


	//   ....[25]....
        /*0200*/ 	.word	0x000003e0
        /*0204*/ 	.word	0x000000ff
        /*0208*/ 	.word	0x000000d0
        /*020c*/ 	.short	0x0100
        /*020e*/ 	.byte	0x08
	.zero		1


	//   ....[26]....
        /*0210*/ 	.word	0x000003f0
        /*0214*/ 	.word	0x000000ff
        /*0218*/ 	.word	0x00000068
        /*021c*/ 	.short	0x0100
        /*021e*/ 	.byte	0x08
	.zero		1


	//   ....[27]....
        /*0220*/ 	.word	0x00000400
        /*0224*/ 	.word	0x000000ff
        /*0228*/ 	.word	0x000000d8
        /*022c*/ 	.short	0x0100
        /*022e*/ 	.byte	0x08
	.zero		1


	//   ....[28]....
        /*0230*/ 	.word	0x00000690
        /*0234*/ 	.word	0x000000ff
        /*0238*/ 	.word	0x000000f0
        /*023c*/ 	.short	0x0100
        /*023e*/ 	.byte	0x06
	.zero		1


	//   ....[29]....
        /*0240*/ 	.word	0x000006f0
        /*0244*/ 	.word	0x000000ff
        /*0248*/ 	.word	0x000000f8
        /*024c*/ 	.short	0x0100
        /*024e*/ 	.byte	0x06
	.zero		1


	//   ....[30]....
        /*0250*/ 	.word	0x00001660
        /*0254*/ 	.word	0x000000ff
        /*0258*/ 	.word	0x00000000
        /*025c*/ 	.short	0x010a
        /*025e*/ 	.byte	0x06
	.zero		1


	//   ....[31]....
        /*0260*/ 	.word	0x000016a0
        /*0264*/ 	.word	0x000000ff
        /*0268*/ 	.word	0x00000000
        /*026c*/ 	.short	0x010a
        /*026e*/ 	.byte	0x06
	.zero		1


	//   ....[32]....
        /*0270*/ 	.word	0x00001fd0
        /*0274*/ 	.word	0x000000ff
        /*0278*/ 	.word	0x00000000
        /*027c*/ 	.short	0x010a
        /*027e*/ 	.byte	0x0c
	.zero		1


	//   ....[33]....
        /*0280*/ 	.word	0x00002010
        /*0284*/ 	.word	0x000000ff
        /*0288*/ 	.word	0x00000000
        /*028c*/ 	.short	0x010a
        /*028e*/ 	.byte	0x0c
	.zero		1


	//   ....[34]....
        /*0290*/ 	.word	0x00002640
        /*0294*/ 	.word	0x000000ff
        /*0298*/ 	.word	0x00000000
        /*029c*/ 	.short	0x0101
        /*029e*/ 	.byte	0x08
	.zero		1


	//   ....[35]....
        /*02a0*/ 	.word	0x00002ca0
        /*02a4*/ 	.word	0x000000ff
        /*02a8*/ 	.word	0x00000000
        /*02ac*/ 	.short	0x0101
        /*02ae*/ 	.byte	0x08
	.zero		1


	//   ....[36]....
        /*02b0*/ 	.word	0x00008640
        /*02b4*/ 	.word	0x00000013
        /*02b8*/ 	.word	0x00000070
        /*02bc*/ 	.short	0x010a
        /*02be*/ 	.byte	0x3f
	.zero		1


	//   ....[37]....
        /*02c0*/ 	.word	0x000089d0
        /*02c4*/ 	.word	0x00000008
        /*02c8*/ 	.word	0x000000f8
        /*02cc*/ 	.short	0x0101
        /*02ce*/ 	.byte	0x3f
	.zero		1


	//   ....[38]....
        /*02d0*/ 	.word	0x000090e0
        /*02d4*/ 	.word	0x00000006
        /*02d8*/ 	.word	0x00000000
        /*02dc*/ 	.short	0x010a
        /*02de*/ 	.byte	0x3f
	.zero		1


	//   ....[39]....
        /*02e0*/ 	.word	0x00009160
        /*02e4*/ 	.word	0x00000007
        /*02e8*/ 	.word	0x00000000
        /*02ec*/ 	.short	0x010a
        /*02ee*/ 	.byte	0x3f
	.zero		1


	//   ....[40]....
        /*02f0*/ 	.word	0x000091f0
        /*02f4*/ 	.word	0x00000006
        /*02f8*/ 	.word	0x00000000
        /*02fc*/ 	.short	0x010a
        /*02fe*/ 	.byte	0x3f
	.zero		1


	//   ....[41]....
        /*0300*/ 	.word	0x00009280
        /*0304*/ 	.word	0x00000009
        /*0308*/ 	.word	0x00000000
        /*030c*/ 	.short	0x010a
        /*030e*/ 	.byte	0x3f
	.zero		1


	//   ....[42]....
        /*0310*/ 	.word	0x00009310
        /*0314*/ 	.word	0x00000006
        /*0318*/ 	.word	0x00000000
        /*031c*/ 	.short	0x010a
        /*031e*/ 	.byte	0x3f
	.zero		1


	//   ....[43]....
        /*0320*/ 	.word	0x000093a0
        /*0324*/ 	.word	0x00000009
        /*0328*/ 	.word	0x00000000
        /*032c*/ 	.short	0x010a
        /*032e*/ 	.byte	0x3f
	.zero		1


	//   ....[44]....
        /*0330*/ 	.word	0x00009430
        /*0334*/ 	.word	0x00000006
        /*0338*/ 	.word	0x00000000
        /*033c*/ 	.short	0x010a
        /*033e*/ 	.byte	0x3f
	.zero		1


	//   ....[45]....
        /*0340*/ 	.word	0x000094c0
        /*0344*/ 	.word	0x00000009
        /*0348*/ 	.word	0x00000000
        /*034c*/ 	.short	0x010a
        /*034e*/ 	.byte	0x3f
	.zero		1


	//   ....[46]....
        /*0350*/ 	.word	0x00009550
        /*0354*/ 	.word	0x00000006
        /*0358*/ 	.word	0x00000000
        /*035c*/ 	.short	0x010a
        /*035e*/ 	.byte	0x3f
	.zero		1


	//   ....[47]....
        /*0360*/ 	.word	0x000095e0
        /*0364*/ 	.word	0x00000009
        /*0368*/ 	.word	0x00000000
        /*036c*/ 	.short	0x010a
        /*036e*/ 	.byte	0x3f
	.zero		1


	//   ....[48]....
        /*0370*/ 	.word	0x00009670
        /*0374*/ 	.word	0x00000006
        /*0378*/ 	.word	0x00000000
        /*037c*/ 	.short	0x010a
        /*037e*/ 	.byte	0x3f
	.zero		1


	//   ....[49]....
        /*0380*/ 	.word	0x00009700
        /*0384*/ 	.word	0x00000009
        /*0388*/ 	.word	0x00000000
        /*038c*/ 	.short	0x010a
        /*038e*/ 	.byte	0x3f
	.zero		1


	//   ....[50]....
        /*0390*/ 	.word	0x00009790
        /*0394*/ 	.word	0x00000006
        /*0398*/ 	.word	0x00000000
        /*039c*/ 	.short	0x010a
        /*039e*/ 	.byte	0x3f
	.zero		1


	//   ....[51]....
        /*03a0*/ 	.word	0x00009820
        /*03a4*/ 	.word	0x00000003
        /*03a8*/ 	.word	0x00000000
        /*03ac*/ 	.short	0x010a
        /*03ae*/ 	.byte	0x3f
	.zero		1


	//   ....[52]....
        /*03b0*/ 	.word	0x00009890
        /*03b4*/ 	.word	0x0000000b
        /*03b8*/ 	.word	0x00000000
        /*03bc*/ 	.short	0x010a
        /*03be*/ 	.byte	0x3f
	.zero		1


	//   ....[53]....
        /*03c0*/ 	.word	0x000098f0
        /*03c4*/ 	.word	0x0000008c
        /*03c8*/ 	.word	0x00000000
        /*03cc*/ 	.short	0x010a
        /*03ce*/ 	.byte	0x3f
	.zero		1


	//   ....[54]....
        /*03d0*/ 	.word	0x000099c0
        /*03d4*/ 	.word	0x00000013
        /*03d8*/ 	.word	0x00000070
        /*03dc*/ 	.short	0x010a
        /*03de*/ 	.byte	0x3f
	.zero		1


	//   ....[55]....
        /*03e0*/ 	.word	0x00009aa0
        /*03e4*/ 	.word	0x00000006
        /*03e8*/ 	.word	0x00000000
        /*03ec*/ 	.short	0x010a
        /*03ee*/ 	.byte	0x3f
	.zero		1


	//   ....[56]....
        /*03f0*/ 	.word	0x00009af0
        /*03f4*/ 	.word	0x00000007
        /*03f8*/ 	.word	0x00000000
        /*03fc*/ 	.short	0x010a
        /*03fe*/ 	.byte	0x3f
	.zero		1


	//   ....[57]....
        /*0400*/ 	.word	0x00009b40
        /*0404*/ 	.word	0x00000006
        /*0408*/ 	.word	0x00000000
        /*040c*/ 	.short	0x010a
        /*040e*/ 	.byte	0x3f
	.zero		1


	//   ....[58]....
        /*0410*/ 	.word	0x00009b90
        /*0414*/ 	.word	0x00000009
        /*0418*/ 	.word	0x00000000
        /*041c*/ 	.short	0x010a
        /*041e*/ 	.byte	0x3f
	.zero		1


	//   ....[59]....
        /*0420*/ 	.word	0x00009be0
        /*0424*/ 	.word	0x00000006
        /*0428*/ 	.word	0x00000000
        /*042c*/ 	.short	0x010a
        /*042e*/ 	.byte	0x3f
	.zero		1


	//   ....[60]....
        /*0430*/ 	.word	0x00009c30
        /*0434*/ 	.word	0x00000009
        /*0438*/ 	.word	0x00000000
        /*043c*/ 	.short	0x010a
        /*043e*/ 	.byte	0x3f
	.zero		1


	//   ....[61]....
        /*0440*/ 	.word	0x00009c80
        /*0444*/ 	.word	0x00000006
        /*0448*/ 	.word	0x00000000
        /*044c*/ 	.short	0x010a
        /*044e*/ 	.byte	0x3f
	.zero		1


	//   ....[62]....
        /*0450*/ 	.word	0x00009cd0
        /*0454*/ 	.word	0x00000009
        /*0458*/ 	.word	0x00000000
        /*045c*/ 	.short	0x010a
        /*045e*/ 	.byte	0x3f
	.zero		1


	//   ....[63]....
        /*0460*/ 	.word	0x00009d20
        /*0464*/ 	.word	0x00000006
        /*0468*/ 	.word	0x00000000
        /*046c*/ 	.short	0x010a
        /*046e*/ 	.byte	0x3f
	.zero		1


	//   ....[64]....
        /*0470*/ 	.word	0x00009d70
        /*0474*/ 	.word	0x00000009
        /*0478*/ 	.word	0x00000000
        /*047c*/ 	.short	0x010a
        /*047e*/ 	.byte	0x3f
	.zero		1


	//   ....[65]....
        /*0480*/ 	.word	0x00009dc0
        /*0484*/ 	.word	0x00000006
        /*0488*/ 	.word	0x00000000
        /*048c*/ 	.short	0x010a
        /*048e*/ 	.byte	0x3f
	.zero		1


	//   ....[66]....
        /*0490*/ 	.word	0x00009e10
        /*0494*/ 	.word	0x00000009
        /*0498*/ 	.word	0x00000000
        /*049c*/ 	.short	0x010a
        /*049e*/ 	.byte	0x3f
	.zero		1


	//   ....[67]....
        /*04a0*/ 	.word	0x00009e60
        /*04a4*/ 	.word	0x00000006
        /*04a8*/ 	.word	0x00000000
        /*04ac*/ 	.short	0x010a
        /*04ae*/ 	.byte	0x3f
	.zero		1


	//----- nvinfo : EIATTR_NUM_MBARRIERS
	.align		4
.L_28:
        /*04b0*/ 	.byte	0x03, 0x38
        /*04b2*/ 	.short	0x001e


	//----- nvinfo : EIATTR_EXIT_INSTR_OFFSETS
	.align		4
        /*04b4*/ 	.byte	0x04, 0x1c
        /*04b6*/ 	.short	(.L_30 - .L_29)


	//   ....[0]....
.L_29:
        /*04b8*/ 	.word	0x00000740


	//   ....[1]....
        /*04bc*/ 	.word	0x00001000


	//   ....[2]....
        /*04c0*/ 	.word	0x00007cb0


	//   ....[3]....
        /*04c4*/ 	.word	0x000082e0


	//   ....[4]....
        /*04c8*/ 	.word	0x00009870


	//----- nvinfo : EIATTR_MAX_THREADS
	.align		4
.L_30:
        /*04cc*/ 	.byte	0x04, 0x05
        /*04ce*/ 	.short	(.L_32 - .L_31)
.L_31:
        /*04d0*/ 	.word	0x00000180
        /*04d4*/ 	.word	0x00000001
        /*04d8*/ 	.word	0x00000001


	//----- nvinfo : EIATTR_CRS_STACK_SIZE
	.align		4
.L_32:
        /*04dc*/ 	.byte	0x04, 0x1e
        /*04de*/ 	.short	(.L_34 - .L_33)
.L_33:
        /*04e0*/ 	.word	0x00000000


	//----- nvinfo : EIATTR_CBANK_PARAM_SIZE
	.align		4
.L_34:
        /*04e4*/ 	.byte	0x03, 0x19
        /*04e6*/ 	.short	0x0470


	//----- nvinfo : EIATTR_PARAM_CBANK
	.align		4
        /*04e8*/ 	.byte	0x04, 0x0a
        /*04ea*/ 	.short	(.L_36 - .L_35)
	.align		4
.L_35:
        /*04ec*/ 	.word	index@(.nv.constant0._ZN7cutlass13device_kernelINS_4gemm6kernel13GemmUniversalIN4cute5tupleIJiiiiEEENS1_10collective13CollectiveMmaINS1_37MainloopSm90TmaGmmaWarpSpecializedFP8ILi14ENS5_IJNS4_1CILi1EEESB_SB_EEENS1_35KernelTmaWarpSpecializedCooperativeEEENS5_IJNSA_ILi128EEESF_NSA_ILi64EEEEEENS_12float_e4m3_tENS5_IJlSB_lEEESI_SJ_NS4_8TiledMMAINS4_8MMA_AtomIJNS4_4SM904GMMA31MMA_64x128x32_F32E4M3E4M3_SS_TNILNSN_7ScaleInE1ELSP_1EEEEEENS4_6LayoutINS5_IJNSA_ILi2EEESB_SB_EEENS5_IJSB_NSA_ILi0EEESV_EEEEENS5_IJNS4_10UnderscoreESY_SY_EEEEENS4_13SM90_TMA_LOADENS4_14ComposedLayoutINS4_7SwizzleILi2ELi4ELi3EEENS4_18smem_ptr_flag_bitsILi8EEENSS_INS5_IJNSA_ILi8EEESG_EEENS5_IJSG_SB_EEEEEEEvNS4_8identityES11_S1B_vS1C_EENS_8epilogue10collective6detail29Sm90TmaWarpSpecializedAdapterINS1F_15DefaultEpilogueISI_SJ_SJ_NS1E_6thread17LinearCombinationISI_Li1EffLNS1J_9ScaleType4KindE0ELNS_15FloatRoundStyleE2ESI_EENS1_15EpilogueDefaultEEEEEvvEEEEvNT_6ParamsE)
        /*04f0*/ 	.short	0x0210
        /*04f2*/ 	.short	0x0470


	//----- nvinfo : EIATTR_SW_WAR
	.align		4
.L_36:
        /*04f4*/ 	.byte	0x04, 0x36
        /*04f6*/ 	.short	(.L_38 - .L_37)
.L_37:
        /*04f8*/ 	.word	0x00000008
.L_38:


//--------------------- .nv.callgraph             --------------------------
	.section	.nv.callgraph,"",@"SHT_CUDA_CALLGRAPH"
	.align	4
	.sectionentsize	8
	.align		4
        /*0000*/ 	.word	0x00000000
	.align		4
        /*0004*/ 	.word	0xffffffff
	.align		4
        /*0008*/ 	.word	0x00000000
	.align		4
        /*000c*/ 	.word	0xfffffffe
	.align		4
        /*0010*/ 	.word	0x00000000
	.align		4
        /*0014*/ 	.word	0xfffffffd
	.align		4
        /*0018*/ 	.word	0x00000000
	.align		4
        /*001c*/ 	.word	0xfffffffc


//--------------------- .nv.constant4             --------------------------
	.section	.nv.constant4,"a",@progbits
	.align	8
	.align		8
.nv.constant4:
        /*0000*/ 	.dword	_ZN40_INTERNAL_be4ba004_4_k_cu_6952b629_324224cuda3std3__45__cpo5beginE
	.align		8
        /*0008*/ 	.dword	_ZN40_INTERNAL_be4ba004_4_k_cu_6952b629_324224cuda3std3__45__cpo3endE
	.align		8
        /*0010*/ 	.dword	_ZN40_INTERNAL_be4ba004_4_k_cu_6952b629_324224cuda3std3__45__cpo6cbeginE
	.align		8
        /*0018*/ 	.dword	_ZN40_INTERNAL_be4ba004_4_k_cu_6952b629_324224cuda3std3__45__cpo4cendE
	.align		8
        /*0020*/ 	.dword	_ZN40_INTERNAL_be4ba004_4_k_cu_6952b629_324224cuda3std3__442_GLOBAL__N__be4ba004_4_k_cu_6952b629_324226ignoreE
	.align		8
        /*0028*/ 	.dword	_ZN40_INTERNAL_be4ba004_4_k_cu_6952b629_324224cuda3std3__419piecewise_constructE
	.align		8
        /*0030*/ 	.dword	_ZN40_INTERNAL_be4ba004_4_k_cu_6952b629_324224cuda3std3__48in_placeE
	.align		8
        /*0038*/ 	.dword	_ZN40_INTERNAL_be4ba004_4_k_cu_6952b629_324224cuda3std6ranges3__45__cpo4swapE
	.align		8
        /*0040*/ 	.dword	_ZN40_INTERNAL_be4ba004_4_k_cu_6952b629_324224cuda3std6ranges3__45__cpo9iter_moveE
	.align		8
        /*0048*/ 	.dword	_ZN40_INTERNAL_be4ba004_4_k_cu_6952b629_324224cute7productE
	.align		8
        /*0050*/ 	.dword	_ZN40_INTERNAL_be4ba004_4_k_cu_6952b629_324224cute1_E


//--------------------- .text._ZN7cutlass13device_kernelINS_4gemm6kernel13GemmUniversalIN4cute5tupleIJiiiiEEENS1_10collective13CollectiveMmaINS1_37MainloopSm90TmaGmmaWarpSpecializedFP8ILi14ENS5_IJNS4_1CILi1EEESB_SB_EEENS1_35KernelTmaWarpSpecializedCooperativeEEENS5_IJNSA_ILi128EEESF_NSA_ILi64EEEEEENS_12float_e4m3_tENS5_IJlSB_lEEESI_SJ_NS4_8TiledMMAINS4_8MMA_AtomIJNS4_4SM904GMMA31MMA_64x128x32_F32E4M3E4M3_SS_TNILNSN_7ScaleInE1ELSP_1EEEEEENS4_6LayoutINS5_IJNSA_ILi2EEESB_SB_EEENS5_IJSB_NSA_ILi0EEESV_EEEEENS5_IJNS4_10UnderscoreESY_SY_EEEEENS4_13SM90_TMA_LOADENS4_14ComposedLayoutINS4_7SwizzleILi2ELi4ELi3EEENS4_18smem_ptr_flag_bitsILi8EEENSS_INS5_IJNSA_ILi8EEESG_EEENS5_IJSG_SB_EEEEEEEvNS4_8identityES11_S1B_vS1C_EENS_8epilogue10collective6detail29Sm90TmaWarpSpecializedAdapterINS1F_15DefaultEpilogueISI_SJ_SJ_NS1E_6thread17LinearCombinationISI_Li1EffLNS1J_9ScaleType4KindE0ELNS_15FloatRoundStyleE2ESI_EENS1_15EpilogueDefaultEEEEEvvEEEEvNT_6ParamsE --------------------------
	.section	.text._ZN7cutlass13device_kernelINS_4gemm6kernel13GemmUniversalIN4cute5tupleIJiiiiEEENS1_10collective13CollectiveMmaINS1_37MainloopSm90TmaGmmaWarpSpecializedFP8ILi14ENS5_IJNS4_1CILi1EEESB_SB_EEENS1_35KernelTmaWarpSpecializedCooperativeEEENS5_IJNSA_ILi128EEESF_NSA_ILi64EEEEEENS_12float_e4m3_tENS5_IJlSB_lEEESI_SJ_NS4_8TiledMMAINS4_8MMA_AtomIJNS4_4SM904GMMA31MMA_64x128x32_F32E4M3E4M3_SS_TNILNSN_7ScaleInE1ELSP_1EEEEEENS4_6LayoutINS5_IJNSA_ILi2EEESB_SB_EEENS5_IJSB_NSA_ILi0EEESV_EEEEENS5_IJNS4_10UnderscoreESY_SY_EEEEENS4_13SM90_TMA_LOADENS4_14ComposedLayoutINS4_7SwizzleILi2ELi4ELi3EEENS4_18smem_ptr_flag_bitsILi8EEENSS_INS5_IJNSA_ILi8EEESG_EEENS5_IJSG_SB_EEEEEEEvNS4_8identityES11_S1B_vS1C_EENS_8epilogue10collective6detail29Sm90TmaWarpSpecializedAdapterINS1F_15DefaultEpilogueISI_SJ_SJ_NS1E_6thread17LinearCombinationISI_Li1EffLNS1J_9ScaleType4KindE0ELNS_15FloatRoundStyleE2ESI_EENS1_15EpilogueDefaultEEEEEvvEEEEvNT_6ParamsE,"ax",@progbits
	.align	128
.text._ZN7cutlass13device_kernelINS_4gemm6kernel13GemmUniversalIN4cute5tupleIJiiiiEEENS1_10collective13CollectiveMmaINS1_37MainloopSm90TmaGmmaWarpSpecializedFP8ILi14ENS5_IJNS4_1CILi1EEESB_SB_EEENS1_35KernelTmaWarpSpecializedCooperativeEEENS5_IJNSA_ILi128EEESF_NSA_ILi64EEEEEENS_12float_e4m3_tENS5_IJlSB_lEEESI_SJ_NS4_8TiledMMAINS4_8MMA_AtomIJNS4_4SM904GMMA31MMA_64x128x32_F32E4M3E4M3_SS_TNILNSN_7ScaleInE1ELSP_1EEEEEENS4_6LayoutINS5_IJNSA_ILi2EEESB_SB_EEENS5_IJSB_NSA_ILi0EEESV_EEEEENS5_IJNS4_10UnderscoreESY_SY_EEEEENS4_13SM90_TMA_LOADENS4_14ComposedLayoutINS4_7SwizzleILi2ELi4ELi3EEENS4_18smem_ptr_flag_bitsILi8EEENSS_INS5_IJNSA_ILi8EEESG_EEENS5_IJSG_SB_EEEEEEEvNS4_8identityES11_S1B_vS1C_EENS_8epilogue10collective6detail29Sm90TmaWarpSpecializedAdapterINS1F_15DefaultEpilogueISI_SJ_SJ_NS1E_6thread17LinearCombinationISI_Li1EffLNS1J_9ScaleType4KindE0ELNS_15FloatRoundStyleE2ESI_EENS1_15EpilogueDefaultEEEEEvvEEEEvNT_6ParamsE:
        .type           _ZN7cutlass13device_kernelINS_4gemm6kernel13GemmUniversalIN4cute5tupleIJiiiiEEENS1_10collective13CollectiveMmaINS1_37MainloopSm90TmaGmmaWarpSpecializedFP8ILi14ENS5_IJNS4_1CILi1EEESB_SB_EEENS1_35KernelTmaWarpSpecializedCooperativeEEENS5_IJNSA_ILi128EEESF_NSA_ILi64EEEEEENS_12float_e4m3_tENS5_IJlSB_lEEESI_SJ_NS4_8TiledMMAINS4_8MMA_AtomIJNS4_4SM904GMMA31MMA_64x128x32_F32E4M3E4M3_SS_TNILNSN_7ScaleInE1ELSP_1EEEEEENS4_6LayoutINS5_IJNSA_ILi2EEESB_SB_EEENS5_IJSB_NSA_ILi0EEESV_EEEEENS5_IJNS4_10UnderscoreESY_SY_EEEEENS4_13SM90_TMA_LOADENS4_14ComposedLayoutINS4_7SwizzleILi2ELi4ELi3EEENS4_18smem_ptr_flag_bitsILi8EEENSS_INS5_IJNSA_ILi8EEESG_EEENS5_IJSG_SB_EEEEEEEvNS4_8identityES11_S1B_vS1C_EENS_8epilogue10collective6detail29Sm90TmaWarpSpecializedAdapterINS1F_15DefaultEpilogueISI_SJ_SJ_NS1E_6thread17LinearCombinationISI_Li1EffLNS1J_9ScaleType4KindE0ELNS_15FloatRoundStyleE2ESI_EENS1_15EpilogueDefaultEEEEEvvEEEEvNT_6ParamsE,@function
        .size           _ZN7cutlass13device_kernelINS_4gemm6kernel13GemmUniversalIN4cute5tupleIJiiiiEEENS1_10collective13CollectiveMmaINS1_37MainloopSm90TmaGmmaWarpSpecializedFP8ILi14ENS5_IJNS4_1CILi1EEESB_SB_EEENS1_35KernelTmaWarpSpecializedCooperativeEEENS5_IJNSA_ILi128EEESF_NSA_ILi64EEEEEENS_12float_e4m3_tENS5_IJlSB_lEEESI_SJ_NS4_8TiledMMAINS4_8MMA_AtomIJNS4_4SM904GMMA31MMA_64x128x32_F32E4M3E4M3_SS_TNILNSN_7ScaleInE1ELSP_1EEEEEENS4_6LayoutINS5_IJNSA_ILi2EEESB_SB_EEENS5_IJSB_NSA_ILi0EEESV_EEEEENS5_IJNS4_10UnderscoreESY_SY_EEEEENS4_13SM90_TMA_LOADENS4_14ComposedLayoutINS4_7SwizzleILi2ELi4ELi3EEENS4_18smem_ptr_flag_bitsILi8EEENSS_INS5_IJNSA_ILi8EEESG_EEENS5_IJSG_SB_EEEEEEEvNS4_8identityES11_S1B_vS1C_EENS_8epilogue10collective6detail29Sm90TmaWarpSpecializedAdapterINS1F_15DefaultEpilogueISI_SJ_SJ_NS1E_6thread17LinearCombinationISI_Li1EffLNS1J_9ScaleType4KindE0ELNS_15FloatRoundStyleE2ESI_EENS1_15EpilogueDefaultEEEEEvvEEEEvNT_6ParamsE,(.L_x_222 - _ZN7cutlass13device_kernelINS_4gemm6kernel13GemmUniversalIN4cute5tupleIJiiiiEEENS1_10collective13CollectiveMmaINS1_37MainloopSm90TmaGmmaWarpSpecializedFP8ILi14ENS5_IJNS4_1CILi1EEESB_SB_EEENS1_35KernelTmaWarpSpecializedCooperativeEEENS5_IJNSA_ILi128EEESF_NSA_ILi64EEEEEENS_12float_e4m3_tENS5_IJlSB_lEEESI_SJ_NS4_8TiledMMAINS4_8MMA_AtomIJNS4_4SM904GMMA31MMA_64x128x32_F32E4M3E4M3_SS_TNILNSN_7ScaleInE1ELSP_1EEEEEENS4_6LayoutINS5_IJNSA_ILi2EEESB_SB_EEENS5_IJSB_NSA_ILi0EEESV_EEEEENS5_IJNS4_10UnderscoreESY_SY_EEEEENS4_13SM90_TMA_LOADENS4_14ComposedLayoutINS4_7SwizzleILi2ELi4ELi3EEENS4_18smem_ptr_flag_bitsILi8EEENSS_INS5_IJNSA_ILi8EEESG_EEENS5_IJSG_SB_EEEEEEEvNS4_8identityES11_S1B_vS1C_EENS_8epilogue10collective6detail29Sm90TmaWarpSpecializedAdapterINS1F_15DefaultEpilogueISI_SJ_SJ_NS1E_6thread17LinearCombinationISI_Li1EffLNS1J_9ScaleType4KindE0ELNS_15FloatRoundStyleE2ESI_EENS1_15EpilogueDefaultEEEEEvvEEEEvNT_6ParamsE)
        .other          _ZN7cutlass13device_kernelINS_4gemm6kernel13GemmUniversalIN4cute5tupleIJiiiiEEENS1_10collective13CollectiveMmaINS1_37MainloopSm90TmaGmmaWarpSpecializedFP8ILi14ENS5_IJNS4_1CILi1EEESB_SB_EEENS1_35KernelTmaWarpSpecializedCooperativeEEENS5_IJNSA_ILi128EEESF_NSA_ILi64EEEEEENS_12float_e4m3_tENS5_IJlSB_lEEESI_SJ_NS4_8TiledMMAINS4_8MMA_AtomIJNS4_4SM904GMMA31MMA_64x128x32_F32E4M3E4M3_SS_TNILNSN_7ScaleInE1ELSP_1EEEEEENS4_6LayoutINS5_IJNSA_ILi2EEESB_SB_EEENS5_IJSB_NSA_ILi0EEESV_EEEEENS5_IJNS4_10UnderscoreESY_SY_EEEEENS4_13SM90_TMA_LOADENS4_14ComposedLayoutINS4_7SwizzleILi2ELi4ELi3EEENS4_18smem_ptr_flag_bitsILi8EEENSS_INS5_IJNSA_ILi8EEESG_EEENS5_IJSG_SB_EEEEEEEvNS4_8identityES11_S1B_vS1C_EENS_8epilogue10collective6detail29Sm90TmaWarpSpecializedAdapterINS1F_15DefaultEpilogueISI_SJ_SJ_NS1E_6thread17LinearCombinationISI_Li1EffLNS1J_9ScaleType4KindE0ELNS_15FloatRoundStyleE2ESI_EENS1_15EpilogueDefaultEEEEEvvEEEEvNT_6ParamsE,@"STO_CUDA_ENTRY STV_DEFAULT"
_ZN7cutlass13device_kernelINS_4gemm6kernel13GemmUniversalIN4cute5tupleIJiiiiEEENS1_10collective13CollectiveMmaINS1_37MainloopSm90TmaGmmaWarpSpecializedFP8ILi14ENS5_IJNS4_1CILi1EEESB_SB_EEENS1_35KernelTmaWarpSpecializedCooperativeEEENS5_IJNSA_ILi128EEESF_NSA_ILi64EEEEEENS_12float_e4m3_tENS5_IJlSB_lEEESI_SJ_NS4_8TiledMMAINS4_8MMA_AtomIJNS4_4SM904GMMA31MMA_64x128x32_F32E4M3E4M3_SS_TNILNSN_7ScaleInE1ELSP_1EEEEEENS4_6LayoutINS5_IJNSA_ILi2EEESB_SB_EEENS5_IJSB_NSA_ILi0EEESV_EEEEENS5_IJNS4_10UnderscoreESY_SY_EEEEENS4_13SM90_TMA_LOADENS4_14ComposedLayoutINS4_7SwizzleILi2ELi4ELi3EEENS4_18smem_ptr_flag_bitsILi8EEENSS_INS5_IJNSA_ILi8EEESG_EEENS5_IJSG_SB_EEEEEEEvNS4_8identityES11_S1B_vS1C_EENS_8epilogue10collective6detail29Sm90TmaWarpSpecializedAdapterINS1F_15DefaultEpilogueISI_SJ_SJ_NS1E_6thread17LinearCombinationISI_Li1EffLNS1J_9ScaleType4KindE0ELNS_15FloatRoundStyleE2ESI_EENS1_15EpilogueDefaultEEEEEvvEEEEvNT_6ParamsE:
[----:B------:R-:W-:Y:S01]  /*0000*/  LDC R1, c[0x0][0x28] ;  /* 0x00000a00ff017b82 */ /* 0x000fe20000000800 */
[----:B------:R-:W0:Y:S01]  /*0010*/  S2R R0, SR_TID.X ;  /* 0x0000000000007919 */ /* 0x000e220000002100 */
[----:B------:R-:W-:Y:S01]  /*0020*/  ELECT P0, URZ, PT ;  /* 0x00000000003f782f */ /* 0x000fe20003800000 */
[----:B------:R-:W-:Y:S01]  /*0030*/  BSSY B0, `(.L_x_0) ;  /* 0x000000f000007945 */ /* 0x000fe20003800000 */
[--C-:B0-----:R-:W-:Y:S02]  /*0040*/  SHF.R.U32.HI R2, RZ, 0x5, R0.reuse ;  /* 0x00000005ff027819 */ /* 0x101fe40000011600 */
[----:B------:R-:W-:-:S03]  /*0050*/  SHF.R.U32.HI R3, RZ, 0x7, R0 ;  /* 0x00000007ff037819 */ /* 0x000fc60000011600 */
[----:B------:R-:W0:Y:S04]  /*0060*/  SHFL.IDX PT, R5, R2, RZ, 0x1f ;  /* 0x00001fff02057589 */ /* 0x000e2800000e0000 */
[----:B------:R1:W2:Y:S01]  /*0070*/  SHFL.IDX PT, R6, R3, RZ, 0x1f ;  /* 0x00001fff03067589 */ /* 0x0002a200000e0000 */
[----:B0-----:R-:W-:-:S13]  /*0080*/  ISETP.NE.OR P0, PT, R5, RZ, !P0 ;  /* 0x000000ff0500720c */ /* 0x001fda0004705670 */
[----:B-12---:R-:W-:Y:S05]  /*0090*/  @P0 BRA `(.L_x_1) ;  /* 0x0000000000200947 */ /* 0x006fea0003800000 */
[----:B------:R-:W-:Y:S02]  /*00a0*/  ULDC.64 UR4, c[0x0][0x198] ;  /* 0x0000660000047ab9 */ /* 0x000fe40000000a00 */
[----:B------:R-:W-:Y:S02]  /*00b0*/  UIADD3 UR6, UP0, UR4, 0xf0, URZ ;  /* 0x000000f004067890 */ /* 0x000fe4000ff1e03f */
[----:B------:R-:W-:Y:S02]  /*00c0*/  UIADD3 UR4, UP1, UR4, 0x1f0, URZ ;  /* 0x000001f004047890 */ /* 0x000fe4000ff3e03f */
[----:B------:R-:W-:Y:S02]  /*00d0*/  UIADD3.X UR7, URZ, UR5, URZ, UP0, !UPT ;  /* 0x000000053f077290 */ /* 0x000fe400087fe43f */
[----:B------:R-:W-:-:S07]  /*00e0*/  UIADD3.X UR5, URZ, UR5, URZ, UP1, !UPT ;  /* 0x000000053f057290 */ /* 0x000fce0008ffe43f */
[----:B------:R0:W-:Y:S02]  /*00f0*/  UTMACCTL.PF [UR6] ;  /* 0x00000000060079b9 */ /* 0x0001e40008040000 */
[----:B------:R0:W-:Y:S02]  /*0100*/  UTMACCTL.PF [UR4] ;  /* 0x00000000040079b9 */ /* 0x0001e40008040000 */
[----:B0-----:R-:W-:Y:S01]  /*0110*/  NOP ;  /* 0x0000000000007918 */ /* 0x001fe20000000000 */
.L_x_1:
[----:B------:R-:W-:Y:S05]  /*0120*/  BSYNC B0 ;  /* 0x0000000000007941 */ /* 0x000fea0003800000 */
.L_x_0:
[----:B------:R-:W0:Y:S02]  /*0130*/  SHFL.IDX PT, R3, R2, RZ, 0x1f ;  /* 0x00001fff02037589 */ /* 0x000e2400000e0000 */
[----:B0-----:R-:W-:-:S13]  /*0140*/  ISETP.NE.AND P0, PT, R3, RZ, PT ;  /* 0x000000ff0300720c */ /* 0x001fda0003f05270 */
[----:B------:R-:W-:Y:S05]  /*0150*/  @P0 BRA `(.L_x_2) ;  /* 0x0000000000b40947 */ /* 0x000fea0003800000 */
[----:B------:R-:W-:Y:S01]  /*0160*/  ELECT P0, URZ, PT ;  /* 0x00000000003f782f */ /* 0x000fe20003800000 */
[----:B------:R-:W-:-:S12]  /*0170*/  BSSY B0, `(.L_x_2) ;  /* 0x000002b000007945 */ /* 0x000fd80003800000 */
[----:B------:R-:W-:Y:S05]  /*0180*/  @!P0 BRA `(.L_x_3) ;  /* 0x0000000000a48947 */ /* 0x000fea0003800000 */
[----:B------:R-:W0:Y:S01]  /*0190*/  S2UR UR8, SR_CgaCtaId ;  /* 0x00000000000879c3 */ /* 0x000e220000008800 */
[----:B------:R-:W-:Y:S01]  /*01a0*/  UMOV UR4, 0x400 ;  /* 0x0000040000047882 */ /* 0x000fe20000000000 */
[----:B------:R-:W-:Y:S01]  /*01b0*/  UMOV UR5, 0x1 ;  /* 0x0000000100057882 */ /* 0x000fe20000000000 */
[----:B------:R-:W-:Y:S02]  /*01c0*/  UMOV UR6, 0x100 ;  /* 0x0000010000067882 */ /* 0x000fe40000000000 */
[----:B------:R-:W-:-:S04]  /*01d0*/  UIADD3 UR6, -UR6, 0x100000, URZ ;  /* 0x0010000006067890 */ /* 0x000fc8000fffe13f */
[----:B------:R-:W-:Y:S02]  /*01e0*/  USHF.L.U32 UR7, UR6, 0xb, URZ ;  /* 0x0000000b06077899 */ /* 0x000fe4000800063f */
[----:B------:R-:W-:Y:S02]  /*01f0*/  USHF.L.U32 UR6, UR6, 0x1, URZ ;  /* 0x0000000106067899 */ /* 0x000fe4000800063f */
[----:B0-----:R-:W-:Y:S02]  /*0200*/  ULEA UR8, UR8, UR4, 0x18 ;  /* 0x0000000408087291 */ /* 0x001fe4000f8ec03f */
[----:B------:R-:W-:-:S04]  /*0210*/  UIADD3 UR4, -UR5, 0x100000, URZ ;  /* 0x0010000005047890 */ /* 0x000fc8000fffe13f */
[----:B------:R-:W-:Y:S02]  /*0220*/  USHF.L.U32 UR5, UR4, 0xb, URZ ;  /* 0x0000000b04057899 */ /* 0x000fe4000800063f */
[----:B------:R-:W-:Y:S01]  /*0230*/  USHF.L.U32 UR4, UR4, 0x1, URZ ;  /* 0x0000000104047899 */ /* 0x000fe2000800063f */
[----:B------:R-:W0:Y:S11]  /*0240*/  FENCE.VIEW.ASYNC.S ;  /* 0x00000000000073c6 */ /* 0x000e360000000000 */
[----:B0-----:R0:W1:Y:S01]  /*0250*/  SYNCS.EXCH.64 URZ, [UR8], UR4 ;  /* 0x00000004083f75b2 */ /* 0x0010620008000100 */
[----:B------:R0:W2:Y:S01]  /*0260*/  SYNCS.EXCH.64 URZ, [UR8+0x70], UR6 ;  /* 0x00007006083f75b2 */ /* 0x0000a20008000100 */
[----:B------:R0:W3:Y:S01]  /*0270*/  SYNCS.EXCH.64 URZ, [UR8+0x8], UR4 ;  /* 0x00000804083f75b2 */ /* 0x0000e20008000100 */
[----:B------:R0:W4:Y:S01]  /*0280*/  SYNCS.EXCH.64 URZ, [UR8+0x78], UR6 ;  /* 0x00007806083f75b2 */ /* 0x0001220008000100 */
[----:B------:R0:W0:Y:S01]  /*0290*/  SYNCS.EXCH.64 URZ, [UR8+0x10], UR4 ;  /* 0x00001004083f75b2 */ /* 0x0000220008000100 */
        /* <DEDUP_REMOVED lines=23> */
[----:B-1234-:R-:W-:Y:S01]  /*0410*/  NOP ;  /* 0x0000000000007918 */ /* 0x01efe20000000000 */
.L_x_3:
[----:B0-----:R-:W-:Y:S05]  /*0420*/  BSYNC B0 ;  /* 0x0000000000007941 */ /* 0x001fea0003800000 */
.L_x_2:
[----:B------:R-:W0:Y:S01]  /*0430*/  SHFL.IDX PT, R2, R2, RZ, 0x1f ;  /* 0x00001fff02027589 */ /* 0x000e2200000e0000 */
[----:B------:R-:W1:Y:S01]  /*0440*/  LDC R3, c[0x0][0x65c] ;  /* 0x00019700ff037b82 */ /* 0x000e620000000800 */
[----:B------:R-:W-:Y:S02]  /*0450*/  ELECT P0, URZ, PT ;  /* 0x00000000003f782f */ /* 0x000fe40003800000 */
[----:B------:R-:W-:Y:S01]  /*0460*/  SHF.R.S32.HI R4, RZ, 0x1f, R5 ;  /* 0x0000001fff047819 */ /* 0x000fe20000011405 */
[----:B------:R-:W2:Y:S01]  /*0470*/  S2R R10, SR_CTAID.Y ;  /* 0x00000000000a7919 */ /* 0x000ea20000002600 */
[----:B------:R-:W-:Y:S01]  /*0480*/  UMOV UR4, 0x20 ;  /* 0x0000002000047882 */ /* 0x000fe20000000000 */
[C---:B------:R-:W-:Y:S01]  /*0490*/  ISETP.NE.AND P3, PT, R6.reuse, RZ, PT ;  /* 0x000000ff0600720c */ /* 0x040fe20003f65270 */
[----:B------:R-:W-:Y:S01]  /*04a0*/  VIADD R11, R6, 0xffffffff ;  /* 0xffffffff060b7836 */ /* 0x000fe20000000000 */
[----:B------:R-:W3:Y:S01]  /*04b0*/  S2R R8, SR_CTAID.X ;  /* 0x0000000000087919 */ /* 0x000ee20000002500 */
[----:B------:R-:W-:Y:S01]  /*04c0*/  LEA.HI R4, R4, R5, RZ, 0x2 ;  /* 0x0000000504047211 */ /* 0x000fe200078f10ff */
[----:B------:R-:W-:Y:S01]  /*04d0*/  NOP ;  /* 0x0000000000007918 */ /* 0x000fe20000000000 */
[----:B------:R-:W-:Y:S01]  /*04e0*/  NOP ;  /* 0x0000000000007918 */ /* 0x000fe20000000000 */
[----:B------:R-:W-:-:S02]  /*04f0*/  ISETP.GE.U32.AND P1, PT, R11, 0x2, PT ;  /* 0x000000020b00780c */ /* 0x000fc40003f26070 */
[----:B------:R-:W-:-:S05]  /*0500*/  LOP3.LUT R4, R4, 0xfffffffc, RZ, 0xc0, !PT ;  /* 0xfffffffc04047812 */ /* 0x000fca00078ec0ff */
[----:B------:R-:W-:Y:S01]  /*0510*/  IMAD.IADD R5, R5, 0x1, -R4 ;  /* 0x0000000105057824 */ /* 0x000fe200078e0a04 */
[----:B0-----:R-:W-:Y:S02]  /*0520*/  ISETP.NE.OR P0, PT, R2, RZ, !P0 ;  /* 0x000000ff0200720c */ /* 0x001fe40004705670 */
[----:B-1----:R-:W-:-:S11]  /*0530*/  ISETP.NE.AND P2, PT, R3, 0x1, PT ;  /* 0x000000010300780c */ /* 0x002fd60003f45270 */
[----:B------:R-:W-:Y:S01]  /*0540*/  VOTEU.ALL UP0, P0 ;  /* 0x00000000003f7886 */ /* 0x000fe20000000000 */
[----:B------:R-:W-:Y:S01]  /*0550*/  VOTEU.ALL UP1, P0 ;  /* 0x00000000003f7886 */ /* 0x000fe20000020000 */
[----:B------:R-:W3:Y:S01]  /*0560*/  @P2 LDC R9, c[0x0][0x10] ;  /* 0x00000400ff092b82 */ /* 0x000ee20000000800 */
[----:B--2---:R-:W-:Y:S02]  /*0570*/  @P2 IMAD.MOV.U32 R2, RZ, RZ, R10 ;  /* 0x000000ffff022224 */ /* 0x004fe400078e000a */
[----:B------:R-:W-:Y:S01]  /*0580*/  @!UP0 UMOV UR6, 0x400 ;  /* 0x0000040000068882 */ /* 0x000fe20000000000 */
[----:B------:R-:W-:-:S04]  /*0590*/  @!UP0 UIADD3 UR4, -UR4, 0x100000, URZ ;  /* 0x0010000004048890 */ /* 0x000fc8000fffe13f */
[----:B------:R-:W-:Y:S02]  /*05a0*/  @!UP0 USHF.L.U32 UR5, UR4, 0xb, URZ ;  /* 0x0000000b04058899 */ /* 0x000fe4000800063f */
[----:B------:R-:W-:Y:S01]  /*05b0*/  @!UP0 USHF.L.U32 UR4, UR4, 0x1, URZ ;  /* 0x0000000104048899 */ /* 0x000fe2000800063f */
[----:B------:R-:W-:Y:S02]  /*05c0*/  @P2 IMAD.MOV.U32 R3, RZ, RZ, RZ ;  /* 0x000000ffff032224 */ /* 0x000fe400078e00ff */
[----:B------:R-:W-:Y:S01]  /*05d0*/  @P2 IMAD.MOV.U32 R13, RZ, RZ, RZ ;  /* 0x000000ffff0d2224 */ /* 0x000fe200078e00ff */
[----:B------:R-:W0:Y:S08]  /*05e0*/  @!UP0 S2UR UR7, SR_CgaCtaId ;  /* 0x00000000000789c3 */ /* 0x000e300000008800 */
[----:B------:R-:W1:Y:S01]  /*05f0*/  @!P2 LDC R7, c[0x0][0xc] ;  /* 0x00000300ff07ab82 */ /* 0x000e620000000800 */
[----:B---3--:R-:W-:-:S04]  /*0600*/  @P2 IMAD.WIDE.U32 R2, R8, R9, R2 ;  /* 0x0000000908022225 */ /* 0x008fc800078e0002 */
[----:B------:R-:W-:Y:S02]  /*0610*/  IMAD.MOV.U32 R9, RZ, RZ, RZ ;  /* 0x000000ffff097224 */ /* 0x000fe400078e00ff */
[----:B------:R-:W-:Y:S01]  /*0620*/  @P2 IMAD.IADD R3, R3, 0x1, R13 ;  /* 0x0000000103032824 */ /* 0x000fe200078e020d */
[----:B0-----:R-:W-:Y:S01]  /*0630*/  @!UP0 ULEA UR6, UR7, UR6, 0x18 ;  /* 0x0000000607068291 */ /* 0x001fe2000f8ec03f */
[----:B------:R-:W-:Y:S01]  /*0640*/  VOTEU.ALL UP0, P0 ;  /* 0x00000000003f7886 */ /* 0x000fe20000000000 */
[----:B------:R-:W-:-:S04]  /*0650*/  ISETP.NE.AND P0, PT, R5, 0x3, PT ;  /* 0x000000030500780c */ /* 0x000fc80003f05270 */
[----:B------:R-:W-:-:S04]  /*0660*/  ISETP.EQ.OR P0, PT, R5, RZ, !P0 ;  /* 0x000000ff0500720c */ /* 0x000fc80004702670 */
[----:B------:R-:W-:Y:S01]  /*0670*/  ISETP.EQ.AND P0, PT, R6, RZ, P0 ;  /* 0x000000ff0600720c */ /* 0x000fe20000702270 */
[----:B------:R-:W0:Y:S02]  /*0680*/  FENCE.VIEW.ASYNC.S ;  /* 0x00000000000073c6 */ /* 0x000e240000000000 */
[----:B0-----:R0:W2:Y:S01]  /*0690*/  @!UP0 SYNCS.EXCH.64 URZ, [UR6+0xf0], UR4 ;  /* 0x0000f004063f85b2 */ /* 0x0010a20008000100 */
[----:B-1----:R-:W-:Y:S01]  /*06a0*/  @!P2 IMAD.WIDE.U32 R6, R7, R10, R8 ;  /* 0x0000000a0706a225 */ /* 0x002fe200078e0008 */
[----:B------:R-:W-:-:S03]  /*06b0*/  SEL R4, RZ, 0x1, !P0 ;  /* 0x00000001ff047807 */ /* 0x000fc60004000000 */
[----:B------:R-:W-:Y:S02]  /*06c0*/  @!P2 IMAD.MOV.U32 R2, RZ, RZ, R6 ;  /* 0x000000ffff02a224 */ /* 0x000fe400078e0006 */
[----:B------:R-:W-:Y:S01]  /*06d0*/  @!P2 IMAD.MOV.U32 R3, RZ, RZ, R7 ;  /* 0x000000ffff03a224 */ /* 0x000fe200078e0007 */
[----:B------:R-:W-:Y:S01]  /*06e0*/  SEL R4, R4, 0x2, P1 ;  /* 0x0000000204047807 */ /* 0x000fe20000800000 */
[----:B------:R0:W2:Y:S01]  /*06f0*/  @!UP1 SYNCS.EXCH.64 URZ, [UR6+0xf8], UR4 ;  /* 0x0000f804063f95b2 */ /* 0x0000a20008000100 */
[----:B------:R-:W-:Y:S01]  /*0700*/  NOP ;  /* 0x0000000000007918 */ /* 0x000fe20000000000 */
[----:B--2---:R-:W-:Y:S06]  /*0710*/  BAR.SYNC.DEFER_BLOCKING 0x0 ;  /* 0x0000000000007b1d */ /* 0x004fec0000010000 */
[----:B------:R-:W-:Y:S05]  /*0720*/  @!P3 BRA `(.L_x_4) ;  /* 0x000000740064b947 */ /* 0x000fea0003800000 */
[----:B------:R-:W-:-:S13]  /*0730*/  ISETP.GT.U32.AND P0, PT, R11, 0x1, PT ;  /* 0x000000010b00780c */ /* 0x000fda0003f04070 */
[----:B0-----:R-:W-:Y:S05]  /*0740*/  @P0 EXIT ;  /* 0x000000000000094d */ /* 0x001fea0003800000 */
[----:B------:R-:W-:Y:S01]  /*0750*/  ULDC.64 UR4, c[0x0][0x650] ;  /* 0x0001940000047ab9 */ /* 0x000fe20000000a00 */
[----:B------:R-:W-:Y:S01]  /*0760*/  PRMT R12, RZ, 0x7610, R12 ;  /* 0x00007610ff0c7816 */ /* 0x000fe2000000000c */
[----:B------:R-:W-:Y:S01]  /*0770*/  IMAD.MOV.U32 R6, RZ, RZ, -0x1 ;  /* 0xffffffffff067424 */ /* 0x000fe200078e00ff */
[----:B------:R-:W-:Y:S01]  /*0780*/  ISETP.GE.U32.AND P0, PT, R2, UR4, PT ;  /* 0x0000000402007c0c */ /* 0x000fe2000bf06070 */
[----:B------:R-:W-:Y:S02]  /*0790*/  IMAD.MOV.U32 R7, RZ, RZ, -0x1 ;  /* 0xffffffffff077424 */ /* 0x000fe400078e00ff */
[----:B------:R-:W-:Y:S01]  /*07a0*/  IMAD.MOV.U32 R5, RZ, RZ, -0x1 ;  /* 0xffffffffff057424 */ /* 0x000fe200078e00ff */
[----:B------:R-:W-:-:S13]  /*07b0*/  ISETP.GE.U32.AND.EX P0, PT, R3, UR5, PT, P0 ;  /* 0x0000000503007c0c */ /* 0x000fda000bf06100 */
[----:B------:R-:W-:Y:S05]  /*07c0*/  @P0 BRA `(.L_x_5) ;  /* 0x00000004005c0947 */ /* 0x000fea0003800000 */
[----:B------:R-:W0:Y:S01]  /*07d0*/  LDC.64 R16, c[0x0][0x628] ;  /* 0x00018a00ff107b82 */ /* 0x000e220000000a00 */
[----:B------:R-:W-:Y:S02]  /*07e0*/  IMAD.MOV.U32 R6, RZ, RZ, R2 ;  /* 0x000000ffff067224 */ /* 0x000fe400078e0002 */
[----:B------:R-:W-:-:S05]  /*07f0*/  IMAD.MOV.U32 R7, RZ, RZ, R3 ;  /* 0x000000ffff077224 */ /* 0x000fca00078e0003 */
[----:B------:R-:W1:Y:S08]  /*0800*/  LDC R18, c[0x0][0x630] ;  /* 0x00018c00ff127b82 */ /* 0x000e700000000800 */
[----:B------:R-:W2:Y:S01]  /*0810*/  LDC.64 R20, c[0x0][0x620] ;  /* 0x00018800ff147b82 */ /* 0x000ea20000000a00 */
[----:B0-----:R-:W-:-:S04]  /*0820*/  ISETP.NE.U32.AND P0, PT, R16, RZ, PT ;  /* 0x000000ff1000720c */ /* 0x001fc80003f05070 */
[----:B------:R-:W-:-:S13]  /*0830*/  ISETP.NE.AND.EX P0, PT, R17, RZ, PT, P0 ;  /* 0x000000ff1100720c */ /* 0x000fda0003f05300 */
[----:B-12---:R-:W-:Y:S05]  /*0840*/  @!P0 BRA `(.L_x_6) ;  /* 0x0000000000288947 */ /* 0x006fea0003800000 */
[----:B------:R-:W0:Y:S02]  /*0850*/  LDC R5, c[0x0][0x634] ;  /* 0x00018d00ff057b82 */ /* 0x000e240000000800 */
[----:B0-----:R-:W-:-:S05]  /*0860*/  IADD3 R5, P0, R2, R5, RZ ;  /* 0x0000000502057210 */ /* 0x001fca0007f1e0ff */
[----:B------:R-:W-:-:S04]  /*0870*/  IMAD.X R11, RZ, RZ, R3, P0 ;  /* 0x000000ffff0b7224 */ /* 0x000fc800000e0603 */
[----:B------:R-:W-:-:S04]  /*0880*/  IMAD.WIDE.U32 R6, R11, R16, RZ ;  /* 0x000000100b067225 */ /* 0x000fc800078e00ff */
[----:B------:R-:W-:-:S04]  /*0890*/  IMAD.WIDE.U32 R12, P0, R5, R17, R6 ;  /* 0x00000011050c7225 */ /* 0x000fc80007800006 */
[----:B------:R-:W-:-:S04]  /*08a0*/  IMAD.WIDE.U32 R6, R5, R16, RZ ;  /* 0x0000001005067225 */ /* 0x000fc800078e00ff */
[----:B------:R-:W-:Y:S01]  /*08b0*/  IMAD.X R15, RZ, RZ, RZ, P0 ;  /* 0x000000ffff0f7224 */ /* 0x000fe200000e06ff */
[----:B------:R-:W-:Y:S01]  /*08c0*/  IADD3 RZ, P0, R7, R12, RZ ;  /* 0x0000000c07ff7210 */ /* 0x000fe20007f1e0ff */
[----:B------:R-:W-:-:S04]  /*08d0*/  IMAD.MOV.U32 R14, RZ, RZ, R13 ;  /* 0x000000ffff0e7224 */ /* 0x000fc800078e000d */
[----:B------:R-:W-:-:S08]  /*08e0*/  IMAD.WIDE.U32.X R6, R11, R17, R14, P0 ;  /* 0x000000110b067225 */ /* 0x000fd000000e040e */
.L_x_6:
[--C-:B------:R-:W-:Y:S01]  /*08f0*/  SHF.R.U64 R26, R6, R18, R7.reuse ;  /* 0x00000012061a7219 */ /* 0x100fe20000001207 */
[----:B------:R-:W0:Y:S01]  /*0900*/  LDC.64 R22, c[0x0][0x640] ;  /* 0x00019000ff167b82 */ /* 0x000e220000000a00 */
[----:B------:R-:W-:Y:S01]  /*0910*/  I2FP.F32.U32 R5, R8 ;  /* 0x0000000800057245 */ /* 0x000fe20000201000 */
[----:B------:R-:W-:Y:S01]  /*0920*/  ULDC UR4, c[0x0][0x150] ;  /* 0x0000540000047ab9 */ /* 0x000fe20000000800 */
[----:B------:R-:W-:Y:S02]  /*0930*/  SHF.R.U32.HI R6, RZ, R18, R7 ;  /* 0x00000012ff067219 */ /* 0x000fe40000011607 */
[----:B------:R-:W-:Y:S01]  /*0940*/  IADD3 R11, P0, RZ, -R26, RZ ;  /* 0x8000001aff0b7210 */ /* 0x000fe20007f1e0ff */
[----:B------:R-:W-:Y:S01]  /*0950*/  FMUL R5, R5, UR4 ;  /* 0x0000000405057c20 */ /* 0x000fe20008400000 */
[----:B------:R-:W-:Y:S01]  /*0960*/  ULDC UR4, c[0x0][0x154] ;  /* 0x0000550000047ab9 */ /* 0x000fe20000000800 */
[----:B------:R-:W1:Y:S02]  /*0970*/  LDC R14, c[0x0][0x618] ;  /* 0x00018600ff0e7b82 */ /* 0x000e640000000800 */
[----:B------:R-:W-:-:S02]  /*0980*/  IMAD.X R13, RZ, RZ, ~R6, P0 ;  /* 0x000000ffff0d7224 */ /* 0x000fc400000e0e06 */
[----:B------:R-:W2:Y:S01]  /*0990*/  F2I.U32.TRUNC.NTZ R5, R5 ;  /* 0x0000000500057305 */ /* 0x000ea2000020f000 */
[----:B------:R-:W-:-:S03]  /*09a0*/  IMAD.WIDE.U32 R6, R11, R20, R2 ;  /* 0x000000140b067225 */ /* 0x000fc600078e0002 */
[----:B------:R-:W3:Y:S01]  /*09b0*/  LDC R9, c[0x0][0x144] ;  /* 0x00005100ff097b82 */ /* 0x000ee20000000800 */
[----:B------:R-:W-:-:S04]  /*09c0*/  IMAD R12, R13, R20, RZ ;  /* 0x000000140d0c7224 */ /* 0x000fc800078e02ff */
[----:B------:R-:W-:Y:S02]  /*09d0*/  IMAD R11, R11, R21, R12 ;  /* 0x000000150b0b7224 */ /* 0x000fe400078e020c */
[----:B------:R-:W-:Y:S01]  /*09e0*/  IMAD.MOV.U32 R12, RZ, RZ, 0x1 ;  /* 0x00000001ff0c7424 */ /* 0x000fe200078e00ff */
[----:B------:R-:W4:Y:S01]  /*09f0*/  LDC R18, c[0x0][0x608] ;  /* 0x00018200ff127b82 */ /* 0x000f220000000800 */
[----:B------:R-:W-:Y:S01]  /*0a00*/  IMAD.IADD R11, R7, 0x1, R11 ;  /* 0x00000001070b7824 */ /* 0x000fe200078e020b */
[----:B0-----:R-:W-:Y:S01]  /*0a10*/  ISETP.NE.U32.AND P0, PT, R22, RZ, PT ;  /* 0x000000ff1600720c */ /* 0x001fe20003f05070 */
[----:B--2---:R-:W-:-:S03]  /*0a20*/  IMAD.MOV R7, RZ, RZ, -R5 ;  /* 0x000000ffff077224 */ /* 0x004fc600078e0a05 */
[----:B------:R-:W-:Y:S02]  /*0a30*/  ISETP.NE.AND.EX P0, PT, R23, RZ, PT, P0 ;  /* 0x000000ff1700720c */ /* 0x000fe40003f05300 */
[----:B------:R-:W0:Y:S01]  /*0a40*/  LDC R13, c[0x0][0x658] ;  /* 0x00019600ff0d7b82 */ /* 0x000e220000000800 */
[--C-:B-1----:R-:W-:Y:S02]  /*0a50*/  SHF.R.U64 R16, R6, R14, R11.reuse ;  /* 0x0000000e06107219 */ /* 0x102fe4000000120b */
[----:B------:R-:W-:Y:S02]  /*0a60*/  I2FP.F32.U32 R6, R10 ;  /* 0x0000000a00067245 */ /* 0x000fe40000201000 */
[----:B------:R-:W-:-:S03]  /*0a70*/  SHF.R.U32.HI R11, RZ, R14, R11 ;  /* 0x0000000eff0b7219 */ /* 0x000fc6000001160b */
[----:B------:R-:W1:Y:S01]  /*0a80*/  LDC R17, c[0x0][0x148] ;  /* 0x00005200ff117b82 */ /* 0x000e620000000800 */
[----:B---3--:R-:W-:Y:S02]  /*0a90*/  IMAD R5, R9, R7, R8 ;  /* 0x0000000709057224 */ /* 0x008fe400078e0208 */
[----:B------:R-:W-:Y:S01]  /*0aa0*/  FMUL R7, R6, UR4 ;  /* 0x0000000406077c20 */ /* 0x000fe20008400000 */
[----:B------:R-:W-:-:S03]  /*0ab0*/  IMAD.MOV.U32 R6, RZ, RZ, -0x1 ;  /* 0xffffffffff067424 */ /* 0x000fc600078e00ff */
[----:B------:R2:W3:Y:S01]  /*0ac0*/  F2I.U32.TRUNC.NTZ R15, R7 ;  /* 0x00000007000f7305 */ /* 0x0004e2000020f000 */
[----:B------:R-:W1:Y:S01]  /*0ad0*/  LDC R21, c[0x0][0x600] ;  /* 0x00018000ff157b82 */ /* 0x000e620000000800 */
[-CC-:B----4-:R-:W-:Y:S02]  /*0ae0*/  SHF.R.U64 R27, R16, R18.reuse, R11.reuse ;  /* 0x00000012101b7219 */ /* 0x190fe4000000120b */
[----:B------:R-:W-:-:S05]  /*0af0*/  SHF.R.U32.HI R8, RZ, R18, R11 ;  /* 0x00000012ff087219 */ /* 0x000fca000001160b */
[----:B------:R-:W4:Y:S01]  /*0b00*/  LDC R20, c[0x0][0x648] ;  /* 0x00019200ff147b82 */ /* 0x000f220000000800 */
[-CC-:B0-----:R-:W-:Y:S02]  /*0b10*/  SHF.R.U64 R18, R27, R13.reuse, R8.reuse ;  /* 0x0000000d1b127219 */ /* 0x181fe40000001208 */
[-C--:B------:R-:W-:Y:S02]  /*0b20*/  SHF.L.U32 R6, R6, R13.reuse, RZ ;  /* 0x0000000d06067219 */ /* 0x080fe400000006ff */
[-C--:B------:R-:W-:Y:S02]  /*0b30*/  SHF.R.U32.HI R8, RZ, R13.reuse, R8 ;  /* 0x0000000dff087219 */ /* 0x080fe40000011608 */
[----:B------:R-:W-:Y:S01]  /*0b40*/  LOP3.LUT R14, RZ, R6, RZ, 0x33, !PT ;  /* 0x00000006ff0e7212 */ /* 0x000fe200078e33ff */
[----:B------:R-:W0:Y:S01]  /*0b50*/  LDC R25, c[0x0][0x638] ;  /* 0x00018e00ff197b82 */ /* 0x000e220000000800 */
[----:B------:R-:W-:Y:S01]  /*0b60*/  SHF.L.U32 R11, R12, R13, RZ ;  /* 0x0000000d0c0b7219 */ /* 0x000fe200000006ff */
[----:B------:R-:W-:-:S02]  /*0b70*/  IMAD.MOV.U32 R6, RZ, RZ, R18 ;  /* 0x000000ffff067224 */ /* 0x000fc400078e0012 */
[----:B--2---:R-:W-:-:S04]  /*0b80*/  IMAD.MOV.U32 R7, RZ, RZ, R8 ;  /* 0x000000ffff077224 */ /* 0x004fc800078e0008 */
[----:B------:R-:W2:Y:S01]  /*0b90*/  LDC R24, c[0x0][0x610] ;  /* 0x00018400ff187b82 */ /* 0x000ea20000000800 */
[----:B---3--:R-:W-:Y:S05]  /*0ba0*/  @!P0 BRA `(.L_x_7) ;  /* 0x0000000000288947 */ /* 0x008fea0003800000 */
[----:B------:R-:W3:Y:S02]  /*0bb0*/  LDC R13, c[0x0][0x64c] ;  /* 0x00019300ff0d7b82 */ /* 0x000ee40000000800 */
[----:B---3--:R-:W-:-:S05]  /*0bc0*/  IADD3 R13, P0, R18, R13, RZ ;  /* 0x0000000d120d7210 */ /* 0x008fca0007f1e0ff */
        /* <DEDUP_REMOVED lines=8> */
.L_x_7:
[----:B----4-:R-:W-:Y:S01]  /*0c50*/  SHF.R.U64 R6, R6, R20, R7 ;  /* 0x0000001406067219 */ /* 0x010fe20000001207 */
[----:B-1----:R-:W-:Y:S01]  /*0c60*/  VIADD R7, R21, 0xffffffff ;  /* 0xffffffff15077836 */ /* 0x002fe20000000000 */
[----:B------:R-:W-:Y:S01]  /*0c70*/  LOP3.LUT R14, R27, R14, RZ, 0xc0, !PT ;  /* 0x0000000e1b0e7212 */ /* 0x000fe200078ec0ff */
[----:B------:R-:W-:Y:S02]  /*0c80*/  IMAD.MOV R15, RZ, RZ, -R15 ;  /* 0x000000ffff0f7224 */ /* 0x000fe400078e0a0f */
[----:B------:R-:W-:Y:S01]  /*0c90*/  IMAD.MOV R8, RZ, RZ, -R6 ;  /* 0x000000ffff087224 */ /* 0x000fe200078e0a06 */
[----:B------:R-:W-:Y:S01]  /*0ca0*/  LOP3.LUT R7, R16, R7, RZ, 0xc0, !PT ;  /* 0x0000000710077212 */ /* 0x000fe200078ec0ff */
[----:B------:R-:W-:Y:S02]  /*0cb0*/  IMAD R14, R11, R6, R14 ;  /* 0x000000060b0e7224 */ /* 0x000fe400078e020e */
[----:B------:R-:W-:Y:S02]  /*0cc0*/  @P2 IMAD R5, R17, R15, R10 ;  /* 0x0000000f11052224 */ /* 0x000fe400078e020a */
[----:B0-----:R-:W-:-:S02]  /*0cd0*/  IMAD R6, R8, R25, R18 ;  /* 0x0000001908067224 */ /* 0x001fc400078e0212 */
[----:B--2---:R-:W-:Y:S02]  /*0ce0*/  IMAD R5, R14, R24, R5 ;  /* 0x000000180e057224 */ /* 0x004fe400078e0205 */
[----:B------:R-:W-:Y:S02]  /*0cf0*/  IMAD R6, R6, R21, R7 ;  /* 0x0000001506067224 */ /* 0x000fe400078e0207 */
[----:B------:R-:W-:-:S03]  /*0d00*/  IMAD.MOV.U32 R12, RZ, RZ, 0x1 ;  /* 0x00000001ff0c7424 */ /* 0x000fc600078e00ff */
[----:B------:R-:W-:Y:S02]  /*0d10*/  SEL R7, R6, R5, !P2 ;  /* 0x0000000506077207 */ /* 0x000fe40005000000 */
[----:B------:R-:W-:Y:S01]  /*0d20*/  SEL R6, R5, R6, !P2 ;  /* 0x0000000605067207 */ /* 0x000fe20005000000 */
[----:B------:R-:W-:-:S07]  /*0d30*/  IMAD.MOV.U32 R5, RZ, RZ, R26 ;  /* 0x000000ffff057224 */ /* 0x000fce00078e001a */
.L_x_5:
[----:B------:R-:W-:-:S08]  /*0d40*/  NOP ;  /* 0x0000000000007918 */ /* 0x000fd00000000000 */
[----:B------:R-:W0:Y:S02]  /*0d50*/  USETMAXREG.TRY_ALLOC.CTAPOOL UP0, 0xe8 ;  /* 0x000000e8000079c8 */ /* 0x000e240008000600 */
[----:B0-----:R-:W-:-:S13]  /*0d60*/  PLOP3.LUT P0, PT, PT, PT, UP0, 0x80, 0x0 ;  /* 0x000000000000781c */ /* 0x001fda0003f0f008 */
[----:B------:R-:W-:Y:S05]  /*0d70*/  @!P0 BRA `(.L_x_5) ;  /* 0xfffffffc00f08947 */ /* 0x000fea000383ffff */
[----:B------:R-:W-:Y:S01]  /*0d80*/  ULDC.64 UR4, c[0x0][0x598] ;  /* 0x0001660000047ab9 */ /* 0x000fe20000000a00 */
[----:B------:R-:W-:Y:S01]  /*0d90*/  ULDC.64 UR16, c[0x0][0x208] ;  /* 0x0000820000107ab9 */ /* 0x000fe20000000a00 */
[----:B------:R-:W-:-:S04]  /*0da0*/  ISETP.NE.U32.AND P0, PT, RZ, UR4, PT ;  /* 0x00000004ff007c0c */ /* 0x000fc8000bf05070 */
[----:B------:R-:W-:-:S13]  /*0db0*/  ISETP.NE.AND.EX P0, PT, RZ, UR5, PT, P0 ;  /* 0x00000005ff007c0c */ /* 0x000fda000bf05300 */
[----:B------:R-:W-:Y:S05]  /*0dc0*/  @!P0 BRA `(.L_x_8) ;  /* 0x00000000001c8947 */ /* 0x000fea0003800000 */
[----:B------:R-:W0:Y:S02]  /*0dd0*/  LDC.64 R8, c[0x0][0x598] ;  /* 0x00016600ff087b82 */ /* 0x000e240000000a00 */
[----:B0-----:R-:W2:Y:S02]  /*0de0*/  LDG.E.64 R8, desc[UR16][R8.64] ;  /* 0x0000001008087981 */ /* 0x001ea4000c1e1b00 */
[----:B--2---:R-:W-:-:S04]  /*0df0*/  ISETP.NE.U32.AND P0, PT, R8, RZ, PT ;  /* 0x000000ff0800720c */ /* 0x004fc80003f05070 */
[----:B------:R-:W-:-:S13]  /*0e00*/  ISETP.NE.AND.EX P0, PT, R9, RZ, PT, P0 ;  /* 0x000000ff0900720c */ /* 0x000fda0003f05300 */
[----:B------:R-:W-:Y:S05]  /*0e10*/  @!P0 BRA `(.L_x_8) ;  /* 0x0000000000088947 */ /* 0x000fea0003800000 */
[----:B------:R0:W5:Y:S01]  /*0e20*/  LD.E R8, desc[UR16][R8.64] ;  /* 0x0000001008087980 */ /* 0x000162000c101900 */
[----:B------:R-:W-:Y:S05]  /*0e30*/  BRA `(.L_x_9) ;  /* 0x0000000000207947 */ /* 0x000fea0003800000 */
.L_x_8:
[----:B------:R-:W-:Y:S02]  /*0e40*/  ULDC.64 UR4, c[0x0][0x588] ;  /* 0x0001620000047ab9 */ /* 0x000fe40000000a00 */
[----:B------:R-:W-:-:S04]  /*0e50*/  ISETP.NE.U32.AND P0, PT, RZ, UR4, PT ;  /* 0x00000004ff007c0c */ /* 0x000fc8000bf05070 */
[----:B------:R-:W-:-:S13]  /*0e60*/  ISETP.NE.AND.EX P0, PT, RZ, UR5, PT, P0 ;  /* 0x00000005ff007c0c */ /* 0x000fda000bf05300 */
[----:B------:R-:W-:Y:S05]  /*0e70*/  @!P0 BRA `(.L_x_10) ;  /* 0x00000000000c8947 */ /* 0x000fea0003800000 */
[----:B------:R-:W0:Y:S02]  /*0e80*/  LDC.64 R8, c[0x0][0x588] ;  /* 0x00016200ff087b82 */ /* 0x000e240000000a00 */
[----:B0-----:R1:W5:Y:S01]  /*0e90*/  LDG.E R8, desc[UR16][R8.64] ;  /* 0x0000001008087981 */ /* 0x001362000c1e1900 */
[----:B------:R-:W-:Y:S05]  /*0ea0*/  BRA `(.L_x_9) ;  /* 0x0000000000047947 */ /* 0x000fea0003800000 */
.L_x_10:
[----:B------:R-:W2:Y:S02]  /*0eb0*/  LDC R8, c[0x0][0x580] ;  /* 0x00016000ff087b82 */ /* 0x000ea40000000800 */
.L_x_9:
[----:B------:R-:W-:Y:S02]  /*0ec0*/  ULDC.64 UR4, c[0x0][0x5a0] ;  /* 0x0001680000047ab9 */ /* 0x000fe40000000a00 */
[----:B------:R-:W-:-:S04]  /*0ed0*/  ISETP.NE.U32.AND P0, PT, RZ, UR4, PT ;  /* 0x00000004ff007c0c */ /* 0x000fc8000bf05070 */
[----:B------:R-:W-:-:S13]  /*0ee0*/  ISETP.NE.AND.EX P0, PT, RZ, UR5, PT, P0 ;  /* 0x00000005ff007c0c */ /* 0x000fda000bf05300 */
[----:B------:R-:W-:Y:S05]  /*0ef0*/  @!P0 BRA `(.L_x_11) ;  /* 0x00000000001c8947 */ /* 0x000fea0003800000 */
[----:B------:R-:W3:Y:S02]  /*0f00*/  LDC.64 R10, c[0x0][0x5a0] ;  /* 0x00016800ff0a7b82 */ /* 0x000ee40000000a00 */
[----:B---3--:R-:W3:Y:S02]  /*0f10*/  LDG.E.64 R10, desc[UR16][R10.64] ;  /* 0x000000100a0a7981 */ /* 0x008ee4000c1e1b00 */
[----:B---3--:R-:W-:-:S04]  /*0f20*/  ISETP.NE.U32.AND P0, PT, R10, RZ, PT ;  /* 0x000000ff0a00720c */ /* 0x008fc80003f05070 */
[----:B------:R-:W-:-:S13]  /*0f30*/  ISETP.NE.AND.EX P0, PT, R11, RZ, PT, P0 ;  /* 0x000000ff0b00720c */ /* 0x000fda0003f05300 */
[----:B------:R-:W-:Y:S05]  /*0f40*/  @!P0 BRA `(.L_x_11) ;  /* 0x0000000000088947 */ /* 0x000fea0003800000 */
[----:B01----:R0:W5:Y:S01]  /*0f50*/  LD.E R9, desc[UR16][R10.64] ;  /* 0x000000100a097980 */ /* 0x003162000c101900 */
[----:B------:R-:W-:Y:S05]  /*0f60*/  BRA `(.L_x_12) ;  /* 0x0000000000207947 */ /* 0x000fea0003800000 */
.L_x_11:
[----:B------:R-:W-:Y:S02]  /*0f70*/  ULDC.64 UR4, c[0x0][0x590] ;  /* 0x0001640000047ab9 */ /* 0x000fe40000000a00 */
[----:B------:R-:W-:-:S04]  /*0f80*/  ISETP.NE.U32.AND P0, PT, RZ, UR4, PT ;  /* 0x00000004ff007c0c */ /* 0x000fc8000bf05070 */
[----:B------:R-:W-:-:S13]  /*0f90*/  ISETP.NE.AND.EX P0, PT, RZ, UR5, PT, P0 ;  /* 0x00000005ff007c0c */ /* 0x000fda000bf05300 */
[----:B------:R-:W-:Y:S05]  /*0fa0*/  @!P0 BRA `(.L_x_13) ;  /* 0x00000000000c8947 */ /* 0x000fea0003800000 */
[----:B------:R-:W0:Y:S02]  /*0fb0*/  LDC.64 R10, c[0x0][0x590] ;  /* 0x00016400ff0a7b82 */ /* 0x000e240000000a00 */
[----:B01----:R1:W5:Y:S01]  /*0fc0*/  LDG.E R9, desc[UR16][R10.64] ;  /* 0x000000100a097981 */ /* 0x003362000c1e1900 */
[----:B------:R-:W-:Y:S05]  /*0fd0*/  BRA `(.L_x_12) ;  /* 0x0000000000047947 */ /* 0x000fea0003800000 */
.L_x_13:
[----:B01----:R-:W3:Y:S02]  /*0fe0*/  LDC R9, c[0x0][0x584] ;  /* 0x00016100ff097b82 */ /* 0x003ee40000000800 */
.L_x_12:
[----:B------:R-:W-:-:S13]  /*0ff0*/  LOP3.LUT P0, RZ, R12, 0xff, RZ, 0xc0, !PT ;  /* 0x000000ff0cff7812 */ /* 0x000fda000780c0ff */
[----:B------:R-:W-:Y:S05]  /*1000*/  @!P0 EXIT ;  /* 0x000000000000894d */ /* 0x000fea0003800000 */
[----:B------:R-:W-:Y:S01]  /*1010*/  ULDC UR4, c[0x0][0x28c] ;  /* 0x0000a30000047ab9 */ /* 0x000fe20000000800 */
[----:B------:R-:W-:Y:S01]  /*1020*/  LOP3.LUT R138, R4, 0x1, RZ, 0xfc, !PT ;  /* 0x00000001048a7812 */ /* 0x000fe200078efcff */
[----:B------:R-:W-:-:S04]  /*1030*/  UIADD3 UR4, UR4, 0x3f, URZ ;  /* 0x0000003f04047890 */ /* 0x000fc8000fffe03f */
[----:B------:R-:W-:-:S04]  /*1040*/  USHF.R.S32.HI UR5, URZ, 0x1f, UR4 ;  /* 0x0000001f3f057899 */ /* 0x000fc80008011404 */
[----:B------:R-:W-:-:S03]  /*1050*/  ULEA.HI UR5, UR5, UR4, URZ, 0x6 ;  /* 0x0000000405057291 */ /* 0x000fc6000f8f303f */
[----:B------:R-:W-:Y:S01]  /*1060*/  UMOV UR4, URZ ;  /* 0x0000003f00047c82 */ /* 0x000fe20008000000 */
[----:B------:R-:W-:-:S03]  /*1070*/  USHF.R.S32.HI UR9, URZ, 0x6, UR5 ;  /* 0x000000063f097899 */ /* 0x000fc60008011405 */
[----:B------:R-:W-:-:S09]  /*1080*/  UMOV UR5, URZ ;  /* 0x0000003f00057c82 */ /* 0x000fd20008000000 */
.L_x_166:
[----:B01----:R-:W-:Y:S01]  /*1090*/  LOP3.LUT R10, R0, 0x80, RZ, 0xc0, !PT ;  /* 0x00000080000a7812 */ /* 0x003fe200078ec0ff */
[----:B------:R-:W0:Y:S01]  /*10a0*/  S2UR UR13, SR_CgaCtaId ;  /* 0x00000000000d79c3 */ /* 0x000e220000008800 */
[----:B------:R-:W-:Y:S01]  /*10b0*/  UMOV UR12, 0x400 ;  /* 0x00000400000c7882 */ /* 0x000fe20000000000 */
[----:B------:R-:W-:Y:S01]  /*10c0*/  UMOV UR6, URZ ;  /* 0x0000003f00067c82 */ /* 0x000fe20008000000 */
[----:B------:R-:W-:Y:S01]  /*10d0*/  SHF.R.U32.HI R10, RZ, 0x7, R10 ;  /* 0x00000007ff0a7819 */ /* 0x000fe2000001160a */
[----:B------:R-:W-:Y:S01]  /*10e0*/  UMOV UR7, URZ ;  /* 0x0000003f00077c82 */ /* 0x000fe20008000000 */
[----:B------:R-:W-:Y:S01]  /*10f0*/  UMOV UR18, UR5 ;  /* 0x0000000500127c82 */ /* 0x000fe20008000000 */
[----:B------:R-:W-:Y:S02]  /*1100*/  CS2R R14, SRZ ;  /* 0x00000000000e7805 */ /* 0x000fe4000001ff00 */
[----:B------:R-:W-:Y:S01]  /*1110*/  CS2R R12, SRZ ;  /* 0x00000000000c7805 */ /* 0x000fe2000001ff00 */
[----:B------:R-:W1:Y:S01]  /*1120*/  LDC R11, c[0x0][0x28c] ;  /* 0x0000a300ff0b7b82 */ /* 0x000e620000000800 */
[----:B------:R-:W4:Y:S01]  /*1130*/  SHFL.IDX PT, R10, R10, RZ, 0x1f ;  /* 0x00001fff0a0a7589 */ /* 0x000f2200000e0000 */
[----:B------:R-:W-:-:S02]  /*1140*/  CS2R R16, SRZ ;  /* 0x0000000000107805 */ /* 0x000fc4000001ff00 */
[----:B------:R-:W-:Y:S02]  /*1150*/  CS2R R18, SRZ ;  /* 0x0000000000127805 */ /* 0x000fe4000001ff00 */
[----:B------:R-:W-:Y:S02]  /*1160*/  CS2R R20, SRZ ;  /* 0x0000000000147805 */ /* 0x000fe4000001ff00 */
[----:B------:R-:W-:Y:S02]  /*1170*/  CS2R R22, SRZ ;  /* 0x0000000000167805 */ /* 0x000fe4000001ff00 */
[----:B------:R-:W-:Y:S02]  /*1180*/  CS2R R88, SRZ ;  /* 0x0000000000587805 */ /* 0x000fe4000001ff00 */
[----:B------:R-:W-:Y:S02]  /*1190*/  CS2R R90, SRZ ;  /* 0x00000000005a7805 */ /* 0x000fe4000001ff00 */
        /* <DEDUP_REMOVED lines=16> */
[----:B-1----:R-:W-:Y:S02]  /*12a0*/  ISETP.GE.AND P0, PT, R11, 0x1, PT ;  /* 0x000000010b00780c */ /* 0x002fe40003f06270 */
[----:B------:R-:W-:Y:S02]  /*12b0*/  CS2R R124, SRZ ;  /* 0x00000000007c7805 */ /* 0x000fe4000001ff00 */
[----:B----4-:R-:W-:-:S02]  /*12c0*/  R2UR UR8, R10 ;  /* 0x000000000a0872ca */ /* 0x010fc400000e0000 */
[----:B------:R-:W-:Y:S02]  /*12d0*/  CS2R R126, SRZ ;  /* 0x00000000007e7805 */ /* 0x000fe4000001ff00 */
[----:B------:R-:W-:Y:S02]  /*12e0*/  CS2R R128, SRZ ;  /* 0x0000000000807805 */ /* 0x000fe4000001ff00 */
[----:B------:R-:W-:Y:S02]  /*12f0*/  CS2R R130, SRZ ;  /* 0x0000000000827805 */ /* 0x000fe4000001ff00 */
[----:B------:R-:W-:Y:S02]  /*1300*/  CS2R R132, SRZ ;  /* 0x0000000000847805 */ /* 0x000fe4000001ff00 */
[----:B------:R-:W-:Y:S02]  /*1310*/  CS2R R134, SRZ ;  /* 0x0000000000867805 */ /* 0x000fe4000001ff00 */
[----:B------:R-:W-:Y:S01]  /*1320*/  CS2R R136, SRZ ;  /* 0x0000000000887805 */ /* 0x000fe2000001ff00 */
[----:B------:R-:W-:Y:S01]  /*1330*/  IMAD.MOV.U32 R139, RZ, RZ, RZ ;  /* 0x000000ffff8b7224 */ /* 0x000fe200078e00ff */
[----:B------:R-:W-:Y:S01]  /*1340*/  CS2R R24, SRZ ;  /* 0x0000000000187805 */ /* 0x000fe2000001ff00 */
[----:B------:R-:W-:Y:S01]  /*1350*/  IMAD.MOV.U32 R141, RZ, RZ, RZ ;  /* 0x000000ffff8d7224 */ /* 0x000fe200078e00ff */
[----:B---3--:R-:W-:Y:S01]  /*1360*/  CS2R R26, SRZ ;  /* 0x00000000001a7805 */ /* 0x008fe2000001ff00 */
[----:B------:R-:W-:Y:S01]  /*1370*/  IMAD.U32 R142, RZ, RZ, UR4 ;  /* 0x00000004ff8e7e24 */ /* 0x000fe2000f8e00ff */
[----:B------:R-:W-:Y:S01]  /*1380*/  CS2R R28, SRZ ;  /* 0x00000000001c7805 */ /* 0x000fe2000001ff00 */
[----:B------:R-:W-:Y:S01]  /*1390*/  ULEA.HI UR10, UR8, UR8, URZ, 0x1 ;  /* 0x00000008080a7291 */ /* 0x000fe2000f8f083f */
[----:B------:R-:W-:-:S02]  /*13a0*/  CS2R R30, SRZ ;  /* 0x00000000001e7805 */ /* 0x000fc4000001ff00 */
[----:B------:R-:W-:Y:S02]  /*13b0*/  CS2R R32, SRZ ;  /* 0x0000000000207805 */ /* 0x000fe4000001ff00 */
[----:B------:R-:W-:Y:S01]  /*13c0*/  CS2R R34, SRZ ;  /* 0x0000000000227805 */ /* 0x000fe2000001ff00 */
[----:B------:R-:W-:Y:S01]  /*13d0*/  ULOP3.LUT UR11, UR10, 0xffffe, URZ, 0xc0, !UPT ;  /* 0x000ffffe0a0b7892 */ /* 0x000fe2000f8ec03f */
[----:B------:R-:W-:Y:S01]  /*13e0*/  CS2R R36, SRZ ;  /* 0x0000000000247805 */ /* 0x000fe2000001ff00 */
[----:B0-----:R-:W-:Y:S01]  /*13f0*/  ULEA UR10, UR13, UR12, 0x18 ;  /* 0x0000000c0d0a7291 */ /* 0x001fe2000f8ec03f */
[----:B------:R-:W-:Y:S01]  /*1400*/  CS2R R38, SRZ ;  /* 0x0000000000267805 */ /* 0x000fe2000001ff00 */
[----:B------:R-:W-:Y:S01]  /*1410*/  UIADD3 UR11, UR8, -UR11, URZ ;  /* 0x8000000b080b7290 */ /* 0x000fe2000fffe03f */
[----:B------:R-:W-:Y:S02]  /*1420*/  CS2R R40, SRZ ;  /* 0x0000000000287805 */ /* 0x000fe4000001ff00 */
[----:B------:R-:W-:Y:S01]  /*1430*/  CS2R R42, SRZ ;  /* 0x00000000002a7805 */ /* 0x000fe2000001ff00 */
[----:B------:R-:W-:Y:S01]  /*1440*/  UMOV UR8, URZ ;  /* 0x0000003f00087c82 */ /* 0x000fe20008000000 */
[----:B------:R-:W-:Y:S01]  /*1450*/  ULEA UR11, UR11, UR10, 0xc ;  /* 0x0000000a0b0b7291 */ /* 0x000fe2000f8e603f */
[----:B------:R-:W-:-:S02]  /*1460*/  CS2R R44, SRZ ;  /* 0x00000000002c7805 */ /* 0x000fc4000001ff00 */
[----:B------:R-:W-:Y:S02]  /*1470*/  CS2R R46, SRZ ;  /* 0x00000000002e7805 */ /* 0x000fe4000001ff00 */
[----:B------:R-:W-:Y:S01]  /*1480*/  CS2R R48, SRZ ;  /* 0x0000000000307805 */ /* 0x000fe2000001ff00 */
[----:B------:R-:W-:Y:S01]  /*1490*/  UIADD3 UR11, UR11, 0x200, URZ ;  /* 0x000002000b0b7890 */ /* 0x000fe2000fffe03f */
[----:B------:R-:W-:Y:S02]  /*14a0*/  CS2R R50, SRZ ;  /* 0x0000000000327805 */ /* 0x000fe4000001ff00 */
[----:B------:R-:W-:Y:S02]  /*14b0*/  CS2R R52, SRZ ;  /* 0x0000000000347805 */ /* 0x000fe4000001ff00 */
[----:B------:R-:W-:Y:S01]  /*14c0*/  CS2R R54, SRZ ;  /* 0x0000000000367805 */ /* 0x000fe2000001ff00 */
[----:B------:R-:W-:Y:S01]  /*14d0*/  USHF.R.U32.HI UR11, URZ, 0x4, UR11 ;  /* 0x000000043f0b7899 */ /* 0x000fe2000801160b */
[----:B------:R-:W-:-:S02]  /*14e0*/  CS2R R56, SRZ ;  /* 0x0000000000387805 */ /* 0x000fc4000001ff00 */
[----:B------:R-:W-:Y:S02]  /*14f0*/  CS2R R58, SRZ ;  /* 0x00000000003a7805 */ /* 0x000fe4000001ff00 */
[----:B------:R-:W-:Y:S01]  /*1500*/  CS2R R60, SRZ ;  /* 0x00000000003c7805 */ /* 0x000fe2000001ff00 */
[----:B------:R-:W-:Y:S01]  /*1510*/  ULOP3.LUT UR11, UR11, 0x3fff, URZ, 0xc0, !UPT ;  /* 0x00003fff0b0b7892 */ /* 0x000fe2000f8ec03f */
        /* <DEDUP_REMOVED lines=12> */
[----:B------:R-:W-:Y:S01]  /*15e0*/  CS2R R86, SRZ ;  /* 0x0000000000567805 */ /* 0x000fe2000001ff00 */
[----:B------:R-:W-:Y:S06]  /*15f0*/  @!P0 BRA `(.L_x_14) ;  /* 0x0000000800308947 */ /* 0x000fec0003800000 */
[----:B------:R-:W-:-:S13]  /*1600*/  ISETP.NE.AND P1, PT, R138, 0x3, PT ;  /* 0x000000038a00780c */ /* 0x000fda0003f25270 */
[----:B------:R-:W-:Y:S05]  /*1610*/  @!P1 BRA `(.L_x_15) ;  /* 0x0000000000049947 */ /* 0x000fea0003800000 */
[----:B------:R-:W-:Y:S01]  /*1620*/  BPT.TRAP 0x1 ;  /* 0x000000040000795c */ /* 0x000fe20000300000 */
.L_x_15:
[----:B------:R-:W-:Y:S01]  /*1630*/  ULEA UR6, UR5, UR10, 0x3 ;  /* 0x0000000a05067291 */ /* 0x000fe2000f8e183f */
[----:B------:R-:W-:-:S05]  /*1640*/  IMAD.U32 R10, RZ, RZ, UR4 ;  /* 0x00000004ff0a7e24 */ /* 0x000fca000f8e00ff */
[----:B------:R-:W-:-:S04]  /*1650*/  SHF.L.U32 R10, R10, 0x1f, RZ ;  /* 0x0000001f0a0a7819 */ /* 0x000fc800000006ff */
[----:B------:R0:W1:Y:S01]  /*1660*/  SYNCS.PHASECHK.TRANS64.TRYWAIT P0, [UR6], R10 ;  /* 0x0000000aff0075a7 */ /* 0x0000620008000146 */
[----:B------:R-:W-:Y:S05]  /*1670*/  @!P1 BRA `(.L_x_16) ;  /* 0x0000000000049947 */ /* 0x000fea0003800000 */
[----:B------:R-:W-:Y:S01]  /*1680*/  BPT.TRAP 0x1 ;  /* 0x000000040000795c */ /* 0x000fe20000300000 */
.L_x_16:
[----:B-1----:R-:W-:Y:S05]  /*1690*/  @P0 BRA `(.L_x_17) ;  /* 0x0000000000080947 */ /* 0x002fea0003800000 */
[----:B------:R-:W1:Y:S02]  /*16a0*/  SYNCS.PHASECHK.TRANS64.TRYWAIT P0, [UR6], R10 ;  /* 0x0000000aff0075a7 */ /* 0x000e640008000146 */
[----:B-1----:R-:W-:Y:S05]  /*16b0*/  @!P0 BRA `(.L_x_18) ;  /* 0x0000008000708947 */ /* 0x002fea0003800000 */
.L_x_17:
[----:B------:R-:W-:Y:S01]  /*16c0*/  UIADD3 UR6, UR10, 0x1c200, URZ ;  /* 0x0001c2000a067890 */ /* 0x000fe2000fffe03f */
[----:B------:R-:W-:Y:S01]  /*16d0*/  WARPGROUP.ARRIVE ;  /* 0x00000000000079c5 */ /* 0x000fe20000000000 */
[----:B------:R-:W-:Y:S01]  /*16e0*/  ULOP3.LUT UR12, UR11, 0x10000, URZ, 0xfc, !UPT ;  /* 0x000100000b0c7892 */ /* 0x000fe2000f8efc3f */
[----:B------:R-:W-:Y:S01]  /*16f0*/  CS2R R14, SRZ ;  /* 0x00000000000e7805 */ /* 0x000fe2000001ff00 */
[----:B------:R-:W-:Y:S01]  /*1700*/  USHF.R.U32.HI UR6, URZ, 0x4, UR6 ;  /* 0x000000043f067899 */ /* 0x000fe20008011606 */
[----:B------:R-:W-:Y:S01]  /*1710*/  CS2R R12, SRZ ;  /* 0x00000000000c7805 */ /* 0x000fe2000001ff00 */
[----:B------:R-:W-:Y:S01]  /*1720*/  ULEA UR12, UR5, UR12, 0x9 ;  /* 0x0000000c050c7291 */ /* 0x000fe2000f8e483f */
[----:B------:R-:W-:Y:S01]  /*1730*/  CS2R R16, SRZ ;  /* 0x0000000000107805 */ /* 0x000fe2000001ff00 */
[----:B------:R-:W-:Y:S01]  /*1740*/  ULOP3.LUT UR6, UR6, 0x3fff, URZ, 0xc0, !UPT ;  /* 0x00003fff06067892 */ /* 0x000fe2000f8ec03f */
[----:B------:R-:W-:Y:S01]  /*1750*/  CS2R R18, SRZ ;  /* 0x0000000000127805 */ /* 0x000fe2000001ff00 */
[----:B------:R-:W-:Y:S01]  /*1760*/  UMOV UR13, 0x80000020 ;  /* 0x80000020000d7882 */ /* 0x000fe20000000000 */
[----:B------:R-:W-:Y:S01]  /*1770*/  UMOV UR15, 0x80000020 ;  /* 0x80000020000f7882 */ /* 0x000fe20000000000 */
[----:B------:R-:W-:Y:S01]  /*1780*/  ULOP3.LUT UR6, UR6, 0x10000, URZ, 0xfc, !UPT ;  /* 0x0001000006067892 */ /* 0x000fe2000f8efc3f */
[----:B------:R-:W-:Y:S01]  /*1790*/  CS2R R20, SRZ ;  /* 0x0000000000147805 */ /* 0x000fe2000001ff00 */
[----:B------:R-:W-:Y:S01]  /*17a0*/  ULDC UR7, c[0x0][0x50c] ;  /* 0x0001430000077ab9 */ /* 0x000fe20000000800 */
[----:B------:R-:W-:Y:S01]  /*17b0*/  CS2R R22, SRZ ;  /* 0x0000000000167805 */ /* 0x000fe2000001ff00 */
[----:B------:R-:W-:Y:S01]  /*17c0*/  ULEA UR14, UR5, UR6, 0x9 ;  /* 0x00000006050e7291 */ /* 0x000fe2000f8e483f */
[----:B------:R-:W-:Y:S01]  /*17d0*/  CS2R R88, SRZ ;  /* 0x0000000000587805 */ /* 0x000fe2000001ff00 */
[----:B------:R-:W-:Y:S01]  /*17e0*/  UISETP.NE.AND UP0, UPT, UR7, 0x2, UPT ;  /* 0x000000020700788c */ /* 0x000fe2000bf05270 */
[----:B------:R-:W-:Y:S01]  /*17f0*/  CS2R R90, SRZ ;  /* 0x00000000005a7805 */ /* 0x000fe2000001ff00 */
[----:B------:R-:W-:Y:S01]  /*1800*/  UMOV UR6, 0x2 ;  /* 0x0000000200067882 */ /* 0x000fe20000000000 */
[----:B------:R-:W-:Y:S01]  /*1810*/  CS2R R92, SRZ ;  /* 0x00000000005c7805 */ /* 0x000fe2000001ff00 */
[----:B------:R-:W-:Y:S01]  /*1820*/  USEL UR7, URZ, 0x1, UP0 ;  /* 0x000000013f077887 */ /* 0x000fe20008000000 */
[----:B------:R-:W-:-:S02]  /*1830*/  CS2R R94, SRZ ;  /* 0x00000000005e7805 */ /* 0x000fc4000001ff00 */
[----:B------:R-:W-:Y:S01]  /*1840*/  CS2R R96, SRZ ;  /* 0x0000000000607805 */ /* 0x000fe2000001ff00 */
[----:B------:R-:W-:Y:S01]  /*1850*/  QGMMA.64x128x32.F32.E4M3.E4M3 R24, gdesc[UR12], RZ, !UPT ;  /* 0x01e000000c1879f3 */ /* 0x000fe2000c7008ff */
[----:B------:R-:W-:Y:S01]  /*1860*/  UIADD3 UR12, UR12, 0x2, URZ ;  /* 0x000000020c0c7890 */ /* 0x000fe2000fffe03f */
[----:B------:R-:W-:Y:S02]  /*1870*/  CS2R R98, SRZ ;  /* 0x0000000000627805 */ /* 0x000fe4000001ff00 */
[----:B------:R-:W-:Y:S01]  /*1880*/  ISETP.NE.AND P0, PT, RZ, UR7, PT ;  /* 0x00000007ff007c0c */ /* 0x000fe2000bf05270 */
[----:B------:R-:W-:Y:S01]  /*1890*/  UIADD3 UR14, UR14, 0x2, URZ ;  /* 0x000000020e0e7890 */ /* 0x000fe2000fffe03f */
[----:B------:R-:W-:Y:S01]  /*18a0*/  CS2R R100, SRZ ;  /* 0x0000000000647805 */ /* 0x000fe2000001ff00 */
[----:B------:R-:W-:Y:S01]  /*18b0*/  UMOV UR13, 0x80000020 ;  /* 0x80000020000d7882 */ /* 0x000fe20000000000 */
[----:B------:R-:W-:Y:S01]  /*18c0*/  UMOV UR15, 0x80000020 ;  /* 0x80000020000f7882 */ /* 0x000fe20000000000 */
        /* <DEDUP_REMOVED lines=17> */
[----:B------:R-:W-:Y:S01]  /*19e0*/  CS2R R136, SRZ ;  /* 0x0000000000887805 */ /* 0x000fe2000001ff00 */
[----:B------:R-:W-:Y:S02]  /*19f0*/  IMAD.MOV.U32 R139, RZ, RZ, RZ ;  /* 0x000000ffff8b7224 */ /* 0x000fe400078e00ff */
[----:B------:R-:W-:Y:S01]  /*1a00*/  IMAD.MOV.U32 R141, RZ, RZ, RZ ;  /* 0x000000ffff8d7224 */ /* 0x000fe200078e00ff */
[----:B------:R-:W-:Y:S01]  /*1a10*/  QGMMA.64x128x32.F32.E4M3.E4M3 R24, gdesc[UR12], R24, gsb0 ;  /* 0x01e000000c1879f3 */ /* 0x000fe20008000818 */
[----:B------:R-:W-:Y:S05]  /*1a20*/  @!P0 BRA `(.L_x_19) ;  /* 0x0000000400088947 */ /* 0x000fea0003800000 */
[----:B------:R-:W-:Y:S02]  /*1a30*/  WARPGROUP.DEPBAR.LE gsb0, 0x0 ;  /* 0x00008000000079c5 */ /* 0x000fe40000010000 */
[----:B------:R-:W-:-:S01]  /*1a40*/  FADD R141, RZ, R24 ;  /* 0x00000018ff8d7221 */ /* 0x000fc20000000000 */
[----:B------:R-:W-:Y:S01]  /*1a50*/  FADD R136, RZ, R25 ;  /* 0x00000019ff887221 */ /* 0x000fe20000000000 */
        /* <DEDUP_REMOVED lines=62> */
[----:B------:R-:W-:-:S06]  /*1e40*/  UMOV UR6, URZ ;  /* 0x0000003f00067c82 */ /* 0x000fcc0008000000 */
.L_x_19:
[----:B------:R-:W-:-:S04]  /*1e50*/  UIADD3 UR18, UR5, 0x1, URZ ;  /* 0x0000000105127890 */ /* 0x000fc8000fffe03f */
[----:B------:R-:W-:-:S04]  /*1e60*/  UISETP.NE.AND UP0, UPT, UR18, 0xe, UPT ;  /* 0x0000000e1200788c */ /* 0x000fc8000bf05270 */
[----:B------:R-:W-:Y:S02]  /*1e70*/  USEL UR8, URZ, 0x1, UP0 ;  /* 0x000000013f087887 */ /* 0x000fe40008000000 */
[----:B------:R-:W-:Y:S02]  /*1e80*/  USEL UR18, UR18, URZ, UP0 ;  /* 0x0000003f12127287 */ /* 0x000fe40008000000 */
[----:B------:R-:W-:-:S06]  /*1e90*/  ULOP3.LUT UR8, UR4, UR8, URZ, 0x3c, !UPT ;  /* 0x0000000804087292 */ /* 0x000fcc000f8e3c3f */
[----:B------:R-:W-:Y:S01]  /*1ea0*/  IMAD.U32 R142, RZ, RZ, UR8 ;  /* 0x00000008ff8e7e24 */ /* 0x000fe2000f8e00ff */
[----:B------:R-:W-:-:S06]  /*1eb0*/  UMOV UR8, 0x1 ;  /* 0x0000000100087882 */ /* 0x000fcc0000000000 */
.L_x_14:
[----:B------:R-:W-:-:S04]  /*1ec0*/  UISETP.LT.AND UP0, UPT, UR9, 0x1, UPT ;  /* 0x000000010900788c */ /* 0x000fc8000bf01270 */
[----:B------:R-:W-:-:S04]  /*1ed0*/  USEL UR12, UR9, 0x1, UP0 ;  /* 0x00000001090c7887 */ /* 0x000fc80008000000 */
[----:B------:R-:W-:-:S04]  /*1ee0*/  UIADD3 UR12, UR9, -UR12, URZ ;  /* 0x8000000c090c7290 */ /* 0x000fc8000fffe03f */
[----:B------:R-:W-:-:S06]  /*1ef0*/  UISETP.GE.AND UP0, UPT, UR12, 0x1, UPT ;  /* 0x000000010c00788c */ /* 0x000fcc000bf06270 */
[----:B------:R-:W-:-:S13]  /*1f00*/  PLOP3.LUT P0, PT, PT, PT, UP0, 0x80, 0x0 ;  /* 0x000000000000781c */ /* 0x000fda0003f0f008 */
[----:B------:R-:W-:Y:S05]  /*1f10*/  @!P0 BRA `(.L_x_20) ;  /* 0x0000000800048947 */ /* 0x000fea0003800000 */
[----:B01----:R-:W-:Y:S01]  /*1f20*/  IMAD.U32 R10, RZ, RZ, UR12 ;  /* 0x0000000cff0a7e24 */ /* 0x003fe2000f8e00ff */
[----:B------:R-:W-:Y:S01]  /*1f30*/  UMOV UR19, UR5 ;  /* 0x0000000500137c82 */ /* 0x000fe20008000000 */
[----:B------:R-:W-:-:S05]  /*1f40*/  ULDC UR20, c[0x0][0x50c] ;  /* 0x0001430000147ab9 */ /* 0x000fca0000000800 */
.L_x_28:
[----:B------:R-:W-:-:S13]  /*1f50*/  ISETP.NE.AND P1, PT, R138, 0x3, PT ;  /* 0x000000038a00780c */ /* 0x000fda0003f25270 */
[----:B01----:R-:W-:Y:S05]  /*1f60*/  @!P1 BRA `(.L_x_21) ;  /* 0x0000000000049947 */ /* 0x003fea0003800000 */
[----:B------:R-:W-:Y:S01]  /*1f70*/  BPT.TRAP 0x1 ;  /* 0x000000040000795c */ /* 0x000fe20000300000 */
.L_x_21:
[----:B------:R-:W0:Y:S01]  /*1f80*/  S2UR UR12, SR_CgaCtaId ;  /* 0x00000000000c79c3 */ /* 0x000e220000008800 */
[----:B------:R-:W-:Y:S01]  /*1f90*/  UMOV UR10, 0x400 ;  /* 0x00000400000a7882 */ /* 0x000fe20000000000 */
[----:B------:R-:W-:Y:S01]  /*1fa0*/  SHF.L.U32 R11, R142, 0x1f, RZ ;  /* 0x0000001f8e0b7819 */ /* 0x000fe200000006ff */
[----:B0-----:R-:W-:-:S04]  /*1fb0*/  ULEA UR10, UR12, UR10, 0x18 ;  /* 0x0000000a0c0a7291 */ /* 0x001fc8000f8ec03f */
[----:B------:R-:W-:-:S09]  /*1fc0*/  ULEA UR12, UR18, UR10, 0x3 ;  /* 0x0000000a120c7291 */ /* 0x000fd2000f8e183f */
[----:B------:R0:W1:Y:S01]  /*1fd0*/  SYNCS.PHASECHK.TRANS64.TRYWAIT P0, [UR12], R11 ;  /* 0x0000000bff0075a7 */ /* 0x000062000800014c */
[----:B------:R-:W-:Y:S05]  /*1fe0*/  @!P1 BRA `(.L_x_22) ;  /* 0x0000000000049947 */ /* 0x000fea0003800000 */
[----:B------:R-:W-:Y:S01]  /*1ff0*/  BPT.TRAP 0x1 ;  /* 0x000000040000795c */ /* 0x000fe20000300000 */
.L_x_22:
[----:B-1----:R-:W-:Y:S05]  /*2000*/  @P0 BRA `(.L_x_23) ;  /* 0x0000000000080947 */ /* 0x002fea0003800000 */
[----:B------:R-:W1:Y:S02]  /*2010*/  SYNCS.PHASECHK.TRANS64.TRYWAIT P0, [UR12], R11 ;  /* 0x0000000bff0075a7 */ /* 0x000e64000800014c */
[----:B-1----:R-:W-:Y:S05]  /*2020*/  @!P0 BRA `(.L_x_24) ;  /* 0x00000078002c8947 */ /* 0x002fea0003800000 */
.L_x_23:
[----:B------:R-:W-:Y:S01]  /*2030*/  UIADD3 UR12, UR10, 0x1c200, URZ ;  /* 0x0001c2000a0c7890 */ /* 0x000fe2000fffe03f */
[----:B------:R-:W-:Y:S01]  /*2040*/  WARPGROUP.ARRIVE ;  /* 0x00000000000079c5 */ /* 0x000fe20000000000 */
[----:B------:R-:W-:Y:S02]  /*2050*/  UISETP.NE.AND UP0, UPT, UR7, URZ, UPT ;  /* 0x0000003f0700728c */ /* 0x000fe4000bf05270 */
[----:B------:R-:W-:Y:S02]  /*2060*/  USHF.R.U32.HI UR12, URZ, 0x4, UR12 ;  /* 0x000000043f0c7899 */ /* 0x000fe4000801160c */
[----:B------:R-:W-:Y:S02]  /*2070*/  USEL UR8, UR8, URZ, !UP0 ;  /* 0x0000003f08087287 */ /* 0x000fe4000c000000 */
[----:B------:R-:W-:Y:S02]  /*2080*/  ULOP3.LUT UR7, UR12, 0x3fff, URZ, 0xc0, !UPT ;  /* 0x00003fff0c077892 */ /* 0x000fe4000f8ec03f */
[----:B------:R-:W-:-:S02]  /*2090*/  ULOP3.LUT UR12, UR11, 0x10000, URZ, 0xfc, !UPT ;  /* 0x000100000b0c7892 */ /* 0x000fc4000f8efc3f */
[----:B------:R-:W-:Y:S02]  /*20a0*/  ULOP3.LUT UR7, UR7, 0x10000, URZ, 0xfc, !UPT ;  /* 0x0001000007077892 */ /* 0x000fe4000f8efc3f */
[----:B------:R-:W-:Y:S02]  /*20b0*/  UISETP.NE.U32.AND UP0, UPT, UR8, URZ, UPT ;  /* 0x0000003f0800728c */ /* 0x000fe4000bf05070 */
[----:B------:R-:W-:Y:S02]  /*20c0*/  ULEA UR12, UR18, UR12, 0x9 ;  /* 0x0000000c120c7291 */ /* 0x000fe4000f8e483f */
[----:B------:R-:W-:Y:S01]  /*20d0*/  ULEA UR14, UR18, UR7, 0x9 ;  /* 0x00000007120e7291 */ /* 0x000fe2000f8e483f */
[----:B------:R-:W-:Y:S01]  /*20e0*/  UMOV UR13, 0x80000020 ;  /* 0x80000020000d7882 */ /* 0x000fe20000000000 */
[----:B------:R-:W-:Y:S01]  /*20f0*/  UMOV UR15, 0x80000020 ;  /* 0x80000020000f7882 */ /* 0x000fe20000000000 */
[----:B------:R-:W-:-:S06]  /*2100*/  UIADD3 UR6, UR6, 0x2, URZ ;  /* 0x0000000206067890 */ /* 0x000fcc000fffe03f */
[----:B------:R-:W-:Y:S01]  /*2110*/  QGMMA.64x128x32.F32.E4M3.E4M3 R24, gdesc[UR12], R24, UP0 ;  /* 0x01e000000c1879f3 */ /* 0x000fe2000bf00818 */
[----:B------:R-:W-:Y:S02]  /*2120*/  UIADD3 UR12, UR12, 0x2, URZ ;  /* 0x000000020c0c7890 */ /* 0x000fe4000fffe03f */
[----:B------:R-:W-:Y:S01]  /*2130*/  UIADD3 UR14, UR14, 0x2, URZ ;  /* 0x000000020e0e7890 */ /* 0x000fe2000fffe03f */
[----:B------:R-:W-:Y:S01]  /*2140*/  UMOV UR13, 0x80000020 ;  /* 0x80000020000d7882 */ /* 0x000fe20000000000 */
[----:B------:R-:W-:Y:S01]  /*2150*/  UMOV UR15, 0x80000020 ;  /* 0x80000020000f7882 */ /* 0x000fe20000000000 */
[----:B------:R-:W-:-:S04]  /*2160*/  UISETP.NE.AND UP0, UPT, UR6, UR20, UPT ;  /* 0x000000140600728c */ /* 0x000fc8000bf05270 */
[----:B------:R-:W-:-:S06]  /*2170*/  USEL UR7, URZ, 0x1, UP0 ;  /* 0x000000013f077887 */ /* 0x000fcc0008000000 */
[----:B------:R-:W-:Y:S01]  /*2180*/  ISETP.NE.AND P0, PT, RZ, UR7, PT ;  /* 0x00000007ff007c0c */ /* 0x000fe2000bf05270 */
[----:B------:R-:W-:Y:S03]  /*2190*/  QGMMA.64x128x32.F32.E4M3.E4M3 R24, gdesc[UR12], R24, gsb0 ;  /* 0x01e000000c1879f3 */ /* 0x000fe60008000818 */
[----:B------:R-:W-:-:S09]  /*21a0*/  WARPGROUP.DEPBAR.LE gsb0, 0x1 ;  /* 0x00008000000079c5 */ /* 0x000fd20000010100 */
[----:B------:R-:W-:Y:S05]  /*21b0*/  @!P0 BRA `(.L_x_25) ;  /* 0x0000000400088947 */ /* 0x000fea0003800000 */
[----:B------:R-:W-:Y:S02]  /*21c0*/  WARPGROUP.DEPBAR.LE gsb0, 0x0 ;  /* 0x00008000000079c5 */ /* 0x000fe40000010000 */
[----:B------:R-:W-:-:S01]  /*21d0*/  FADD R141, R24, R141 ;  /* 0x0000008d188d7221 */ /* 0x000fc20000000000 */
[----:B------:R-:W-:Y:S01]  /*21e0*/  FADD R136, R25, R136 ;  /* 0x0000008819887221 */ /* 0x000fe20000000000 */
        /* <DEDUP_REMOVED lines=62> */
[----:B------:R-:W-:-:S06]  /*25d0*/  UMOV UR6, URZ ;  /* 0x0000003f00067c82 */ /* 0x000fcc0008000000 */
.L_x_25:
[----:B------:R-:W-:Y:S05]  /*25e0*/  @!P1 BRA `(.L_x_26) ;  /* 0x0000000000049947 */ /* 0x000fea0003800000 */
[----:B------:R-:W-:Y:S01]  /*25f0*/  BPT.TRAP 0x1 ;  /* 0x000000040000795c */ /* 0x000fe20000300000 */
.L_x_26:
[----:B------:R-:W-:Y:S01]  /*2600*/  ULEA UR8, UR19, UR10, 0x3 ;  /* 0x0000000a13087291 */ /* 0x000fe2000f8e183f */
[----:B------:R-:W-:-:S03]  /*2610*/  ISETP.GT.U32.AND P0, PT, R4, 0x1, PT ;  /* 0x000000010400780c */ /* 0x000fc60003f04070 */
[----:B------:R-:W-:-:S04]  /*2620*/  UIADD3 UR8, UR8, 0x70, URZ ;  /* 0x0000007008087890 */ /* 0x000fc8000fffe03f */
[----:B------:R-:W-:-:S09]  /*2630*/  UPRMT UR8, URZ, 0x654, UR8 ;  /* 0x000006543f087896 */ /* 0x000fd20008000008 */
[----:B------:R-:W-:Y:S01]  /*2640*/  SYNCS.ARRIVE.TRANS64.RED.A1T0 RZ, [UR8], RZ ;  /* 0x000000ffffff79a7 */ /* 0x000fe20008100408 */
[----:B------:R-:W-:Y:S05]  /*2650*/  @P0 BRA `(.L_x_27) ;  /* 0x0000000000040947 */ /* 0x000fea0003800000 */
[----:B------:R-:W-:Y:S01]  /*2660*/  BPT.TRAP 0x1 ;  /* 0x000000040000795c */ /* 0x000fe20000300000 */
.L_x_27:
[----:B------:R-:W-:Y:S01]  /*2670*/  UIADD3 UR18, UR18, 0x1, URZ ;  /* 0x0000000112127890 */ /* 0x000fe2000fffe03f */
[C---:B------:R-:W-:Y:S01]  /*2680*/  ISETP.GT.AND P0, PT, R10.reuse, 0x1, PT ;  /* 0x000000010a00780c */ /* 0x040fe20003f04270 */
[----:B------:R-:W-:Y:S01]  /*2690*/  UIADD3 UR19, UR19, 0x1, URZ ;  /* 0x0000000113137890 */ /* 0x000fe2000fffe03f */
[----:B------:R-:W-:Y:S01]  /*26a0*/  VIADD R10, R10, 0xffffffff ;  /* 0xffffffff0a0a7836 */ /* 0x000fe20000000000 */
[----:B------:R-:W-:Y:S02]  /*26b0*/  UISETP.NE.AND UP0, UPT, UR18, 0xe, UPT ;  /* 0x0000000e1200788c */ /* 0x000fe4000bf05270 */
[----:B------:R-:W-:Y:S02]  /*26c0*/  UISETP.NE.AND UP1, UPT, UR19, 0xe, UPT ;  /* 0x0000000e1300788c */ /* 0x000fe4000bf25270 */
[----:B------:R-:W-:Y:S02]  /*26d0*/  USEL UR8, URZ, 0x1, UP0 ;  /* 0x000000013f087887 */ /* 0x000fe40008000000 */
[----:B------:R-:W-:-:S02]  /*26e0*/  USEL UR18, UR18, URZ, UP0 ;  /* 0x0000003f12127287 */ /* 0x000fc40008000000 */
[----:B------:R-:W-:Y:S02]  /*26f0*/  USEL UR19, UR19, URZ, UP1 ;  /* 0x0000003f13137287 */ /* 0x000fe40008800000 */
[----:B------:R-:W-:Y:S01]  /*2700*/  LOP3.LUT R142, R142, UR8, RZ, 0x3c, !PT ;  /* 0x000000088e8e7c12 */ /* 0x000fe2000f8e3cff */
[----:B------:R-:W-:Y:S01]  /*2710*/  UMOV UR8, 0x1 ;  /* 0x0000000100087882 */ /* 0x000fe20000000000 */
[----:B------:R-:W-:Y:S08]  /*2720*/  @P0 BRA `(.L_x_28) ;  /* 0xfffffff800080947 */ /* 0x000ff0000383ffff */
.L_x_20:
[----:B------:R-:W-:Y:S01]  /*2730*/  UISETP.NE.AND UP0, UPT, UR6, URZ, UPT ;  /* 0x0000003f0600728c */ /* 0x000fe2000bf05270 */
[----:B01----:R-:W0:Y:S03]  /*2740*/  LDC R10, c[0x0][0x28c] ;  /* 0x0000a300ff0a7b82 */ /* 0x003e260000000800 */
[----:B------:R-:W-:-:S06]  /*2750*/  USEL UR6, URZ, 0x1, !UP0 ;  /* 0x000000013f067887 */ /* 0x000fcc000c000000 */
[----:B------:R-:W-:Y:S02]  /*2760*/  ISETP.NE.AND P0, PT, RZ, UR6, PT ;  /* 0x00000006ff007c0c */ /* 0x000fe4000bf05270 */
[----:B0-----:R-:W-:-:S11]  /*2770*/  ISETP.GE.AND P1, PT, R10, 0x1, PT ;  /* 0x000000010a00780c */ /* 0x001fd60003f26270 */
[----:B------:R-:W-:Y:S05]  /*2780*/  @!P0 BRA `(.L_x_29) ;  /* 0x0000000400048947 */ /* 0x000fea0003800000 */
[----:B------:R-:W-:Y:S02]  /*2790*/  WARPGROUP.DEPBAR.LE gsb0, 0x0 ;  /* 0x00008000000079c5 */ /* 0x000fe40000010000 */
[----:B------:R-:W-:Y:S01]  /*27a0*/  FADD R141, R24, R141 ;  /* 0x0000008d188d7221 */ /* 0x000fe20000000000 */
        /* <DEDUP_REMOVED lines=62> */
[----:B------:R-:W-:-:S07]  /*2b90*/  FADD R14, R14, R87 ;  /* 0x000000570e0e7221 */ /* 0x000fce0000000000 */
.L_x_29:
[----:B------:R-:W-:Y:S02]  /*2ba0*/  WARPGROUP.DEPBAR.LE gsb0, 0x0 ;  /* 0x00008000000079c5 */ /* 0x000fe40000010000 */
[----:B------:R-:W-:Y:S05]  /*2bb0*/  @!P1 BRA `(.L_x_30) ;  /* 0x0000000000449947 */ /* 0x000fea0003800000 */
[----:B------:R-:W-:-:S13]  /*2bc0*/  ISETP.NE.AND P0, PT, R138, 0x3, PT ;  /* 0x000000038a00780c */ /* 0x000fda0003f05270 */
[----:B------:R-:W-:Y:S05]  /*2bd0*/  @!P0 BRA `(.L_x_31) ;  /* 0x0000000000048947 */ /* 0x000fea0003800000 */
[----:B------:R-:W-:Y:S01]  /*2be0*/  BPT.TRAP 0x1 ;  /* 0x000000040000795c */ /* 0x000fe20000300000 */
.L_x_31:
[----:B------:R-:W-:Y:S01]  /*2bf0*/  UISETP.LT.AND UP0, UPT, UR9, 0x1, UPT ;  /* 0x000000010900788c */ /* 0x000fe2000bf01270 */
[----:B------:R-:W-:-:S03]  /*2c00*/  ISETP.GT.U32.AND P0, PT, R4, 0x1, PT ;  /* 0x000000010400780c */ /* 0x000fc60003f04070 */
[----:B------:R-:W-:-:S04]  /*2c10*/  USEL UR8, UR9, 0x1, UP0 ;  /* 0x0000000109087887 */ /* 0x000fc80008000000 */
[----:B------:R-:W-:-:S04]  /*2c20*/  UIADD3 UR8, UR5, UR9, -UR8 ;  /* 0x0000000905087290 */ /* 0x000fc8000fffe808 */
[----:B------:R-:W-:-:S04]  /*2c30*/  USHF.R.U32.HI UR6, URZ, 0x1, UR8 ;  /* 0x000000013f067899 */ /* 0x000fc80008011608 */
[----:B------:R-:W-:-:S04]  /*2c40*/  UIMAD.WIDE.U32 UR6, UR6, -0x6db6db6d, URZ ;  /* 0x92492493060678a5 */ /* 0x000fc8000f8e003f */
[----:B------:R-:W-:-:S04]  /*2c50*/  USHF.R.U32.HI UR6, URZ, 0x2, UR7 ;  /* 0x000000023f067899 */ /* 0x000fc80008011607 */
[----:B------:R-:W-:-:S04]  /*2c60*/  UIMAD UR8, UR6, -0xe, UR8 ;  /* 0xfffffff2060878a4 */ /* 0x000fc8000f8e0208 */
[----:B------:R-:W-:-:S04]  /*2c70*/  ULEA UR8, UR8, UR10, 0x3 ;  /* 0x0000000a08087291 */ /* 0x000fc8000f8e183f */
[----:B------:R-:W-:-:S04]  /*2c80*/  UIADD3 UR8, UR8, 0x70, URZ ;  /* 0x0000007008087890 */ /* 0x000fc8000fffe03f */
[----:B------:R-:W-:-:S09]  /*2c90*/  UPRMT UR8, URZ, 0x654, UR8 ;  /* 0x000006543f087896 */ /* 0x000fd20008000008 */
[----:B------:R-:W-:Y:S01]  /*2ca0*/  SYNCS.ARRIVE.TRANS64.RED.A1T0 RZ, [UR8], RZ ;  /* 0x000000ffffff79a7 */ /* 0x000fe20008100408 */
[----:B------:R-:W-:Y:S05]  /*2cb0*/  @P0 BRA `(.L_x_30) ;  /* 0x0000000000040947 */ /* 0x000fea0003800000 */
[----:B------:R-:W-:Y:S01]  /*2cc0*/  BPT.TRAP 0x1 ;  /* 0x000000040000795c */ /* 0x000fe20000300000 */
.L_x_30:
[----:B------:R-:W0:Y:S01]  /*2cd0*/  LDC R26, c[0x0][0x288] ;  /* 0x0000a200ff1a7b82 */ /* 0x000e220000000800 */
[--C-:B------:R-:W-:Y:S01]  /*2ce0*/  SHF.R.U32.HI R10, RZ, 0x2, R0.reuse ;  /* 0x00000002ff0a7819 */ /* 0x100fe20000011600 */
[----:B------:R-:W-:Y:S01]  /*2cf0*/  IMAD.SHL.U32 R29, R7, 0x80, RZ ;  /* 0x00000080071d7824 */ /* 0x000fe200078e00ff */
[----:B------:R-:W-:Y:S01]  /*2d00*/  SHF.R.U32.HI R25, RZ, 0x7, R0 ;  /* 0x00000007ff197819 */ /* 0x000fe20000011600 */
[----:B------:R-:W-:Y:S01]  /*2d10*/  UIADD3 UR5, UR9, UR5, URZ ;  /* 0x0000000509057290 */ /* 0x000fe2000fffe03f */
[----:B------:R-:W-:Y:S01]  /*2d20*/  LOP3.LUT R11, R10, 0x7, RZ, 0xc0, !PT ;  /* 0x000000070a0b7812 */ /* 0x000fe200078ec0ff */
[----:B------:R-:W-:Y:S01]  /*2d30*/  IMAD.SHL.U32 R31, R6, 0x80, RZ ;  /* 0x00000080061f7824 */ /* 0x000fe200078e00ff */
[----:B------:R-:W-:Y:S01]  /*2d40*/  LOP3.LUT R10, R25, 0x1, RZ, 0xc0, !PT ;  /* 0x00000001190a7812 */ /* 0x000fe200078ec0ff */
[----:B------:R-:W-:Y:S01]  /*2d50*/  UISETP.GT.U32.AND UP0, UPT, UR5, 0xd, UPT ;  /* 0x0000000d0500788c */ /* 0x000fe2000bf04070 */
[----:B------:R-:W-:Y:S01]  /*2d60*/  LOP3.LUT R24, R0, 0x60, RZ, 0xc0, !PT ;  /* 0x0000006000187812 */ /* 0x000fe200078ec0ff */
[----:B------:R-:W-:Y:S01]  /*2d70*/  ULDC UR12, c[0x0][0x284] ;  /* 0x0000a100000c7ab9 */ /* 0x000fe20000000800 */
[----:B------:R-:W-:Y:S01]  /*2d80*/  USHF.R.U32.HI UR6, URZ, 0x1, UR5 ;  /* 0x000000013f067899 */ /* 0x000fe20008011605 */
[----:B------:R-:W-:Y:S01]  /*2d90*/  IMAD.SHL.U32 R30, R10, 0x40, RZ ;  /* 0x000000400a1e7824 */ /* 0x000fe200078e00ff */
[----:B------:R-:W-:Y:S01]  /*2da0*/  SHF.R.U32.HI R28, RZ, 0x1, R24 ;  /* 0x00000001ff1c7819 */ /* 0x000fe20000011618 */
[----:B------:R-:W-:Y:S01]  /*2db0*/  UISETP.LT.U32.AND UP0, UPT, UR9, 0xe, UP0 ;  /* 0x0000000e0900788c */ /* 0x000fe20008701070 */
[----:B------:R-:W-:Y:S01]  /*2dc0*/  LOP3.LUT R24, R0, 0x3, RZ, 0xc0, !PT ;  /* 0x0000000300187812 */ /* 0x000fe200078ec0ff */
[----:B------:R-:W-:Y:S01]  /*2dd0*/  UISETP.GE.U32.AND UP1, UPT, UR9, 0xe, UPT ;  /* 0x0000000e0900788c */ /* 0x000fe2000bf26070 */
[--C-:B------:R-:W-:Y:S01]  /*2de0*/  IADD3 R25, RZ, -R28, -R11.reuse ;  /* 0x8000001cff197210 */ /* 0x100fe20007ffe80b */
[----:B------:R-:W-:Y:S01]  /*2df0*/  UIMAD.WIDE.U32 UR6, UR6, -0x6db6db6d, URZ ;  /* 0x92492493060678a5 */ /* 0x000fe2000f8e003f */
[----:B------:R-:W-:Y:S01]  /*2e00*/  LOP3.LUT R11, R30, 0x40, R11, 0xe2, !PT ;  /* 0x000000401e0b7812 */ /* 0x000fe200078ee20b */
[----:B------:R-:W-:Y:S01]  /*2e10*/  USEL UR8, URZ, 0x1, !UP0 ;  /* 0x000000013f087887 */ /* 0x000fe2000c000000 */
[----:B------:R-:W-:Y:S01]  /*2e20*/  SHF.R.S32.HI R34, RZ, 0x1f, R5 ;  /* 0x0000001fff227819 */ /* 0x000fe20000011405 */
[----:B------:R-:W-:Y:S01]  /*2e30*/  IMAD R10, R10, -0x40, R25 ;  /* 0xffffffc00a0a7824 */ /* 0x000fe200078e0219 */
[----:B------:R-:W-:Y:S01]  /*2e40*/  ULDC.64 UR10, c[0x0][0x5d0] ;  /* 0x00017400000a7ab9 */ /* 0x000fe20000000a00 */
[----:B0-----:R-:W-:Y:S01]  /*2e50*/  IMAD R30, R24, -0x2, R26 ;  /* 0xfffffffe181e7824 */ /* 0x001fe200078e021a */
[----:B------:R-:W-:Y:S01]  /*2e60*/  ISETP.GE.AND P0, PT, R29, R26, PT ;  /* 0x0000001a1d00720c */ /* 0x000fe20003f06270 */
[----:B------:R-:W-:Y:S01]  /*2e70*/  IMAD.SHL.U32 R24, R0, 0x2, RZ ;  /* 0x0000000200187824 */ /* 0x000fe200078e00ff */
[----:B------:R-:W-:Y:S01]  /*2e80*/  USHF.R.U32.HI UR6, URZ, 0x2, UR7 ;  /* 0x000000023f067899 */ /* 0x000fe20008011607 */
[----:B------:R-:W-:Y:S01]  /*2e90*/  IMAD R32, R34, UR10, RZ ;  /* 0x0000000a22207c24 */ /* 0x000fe2000f8e02ff */
[----:B------:R-:W-:Y:S01]  /*2ea0*/  ISETP.GE.OR P0, PT, R31, UR12, P0 ;  /* 0x0000000c1f007c0c */ /* 0x000fe20008706670 */
[----:B------:R-:W-:Y:S01]  /*2eb0*/  ULOP3.LUT UR4, UR4, UR8, URZ, 0x3c, !UPT ;  /* 0x0000000804047292 */ /* 0x000fe2000f8e3c3f */
[----:B------:R-:W-:Y:S01]  /*2ec0*/  LOP3.LUT R24, R29, 0x6, R24, 0xf8, !PT ;  /* 0x000000061d187812 */ /* 0x000fe200078ef818 */
[----:B------:R-:W-:Y:S01]  /*2ed0*/  IMAD.WIDE R26, R6, 0x80, RZ ;  /* 0x00000080061a7825 */ /* 0x000fe200078e02ff */
[----:B------:R-:W-:Y:S01]  /*2ee0*/  UIMAD UR5, UR6, -0xe, UR5 ;  /* 0xfffffff2060578a4 */ /* 0x000fe2000f8e0205 */
[----:B------:R-:W-:Y:S01]  /*2ef0*/  IADD3 R36, -R31, UR12, R10 ;  /* 0x0000000c1f247c10 */ /* 0x000fe2000fffe10a */
[----:B------:R-:W-:Y:S01]  /*2f00*/  @UP1 ULOP3.LUT UR4, UR4, 0x1, UR6, 0x78, !UPT ;  /* 0x0000000104041892 */ /* 0x000fe2000f8e7806 */
[----:B------:R-:W-:Y:S01]  /*2f10*/  SHF.R.S32.HI R25, RZ, 0x1f, R24 ;  /* 0x0000001fff197819 */ /* 0x000fe20000011418 */
[----:B------:R-:W-:Y:S01]  /*2f20*/  IMAD R33, R5, UR11, R32 ;  /* 0x0000000b05217c24 */ /* 0x000fe2000f8e0220 */
[----:B------:R-:W-:Y:S01]  /*2f30*/  LOP3.LUT R35, R26, R11, R28, 0xfe, !PT ;  /* 0x0000000b1a237212 */ /* 0x000fe200078efe1c */
[----:B------:R-:W-:-:S02]  /*2f40*/  IMAD.IADD R29, R30, 0x1, -R29 ;  /* 0x000000011e1d7824 */ /* 0x000fc400078e0a1d */
[----:B------:R-:W-:-:S04]  /*2f50*/  IMAD.WIDE.U32 R6, R5, UR10, R24 ;  /* 0x0000000a05067c25 */ /* 0x000fc8000f8e0018 */
[----:B------:R-:W-:Y:S02]  /*2f60*/  IMAD.IADD R7, R7, 0x1, R33 ;  /* 0x0000000107077824 */ /* 0x000fe400078e0221 */
[----:B------:R-:W-:Y:S01]  /*2f70*/  IMAD.MOV.U32 R28, RZ, RZ, -0x1 ;  /* 0xffffffffff1c7424 */ /* 0x000fe200078e00ff */
[----:B------:R-:W-:Y:S06]  /*2f80*/  @P0 BRA `(.L_x_32) ;  /* 0x0000004400a40947 */ /* 0x000fec0003800000 */
[----:B------:R-:W0:Y:S01]  /*2f90*/  LDC.64 R32, c[0x0][0x5c8] ;  /* 0x00017200ff207b82 */ /* 0x000e220000000a00 */
[----:B------:R-:W-:Y:S01]  /*2fa0*/  ULDC.64 UR6, c[0x0][0x5c0] ;  /* 0x0001700000067ab9 */ /* 0x000fe20000000a00 */
[----:B------:R-:W-:Y:S01]  /*2fb0*/  BSSY B0, `(.L_x_32) ;  /* 0x0000466000007945 */ /* 0x000fe20003800000 */
[-C--:B0-----:R-:W-:Y:S02]  /*2fc0*/  IMAD R10, R27, R32.reuse, RZ ;  /* 0x000000201b0a7224 */ /* 0x081fe400078e02ff */
[----:B------:R-:W-:-:S04]  /*2fd0*/  IMAD.WIDE.U32 R6, R35, R32, R6 ;  /* 0x0000002023067225 */ /* 0x000fc800078e0006 */
[----:B------:R-:W-:Y:S01]  /*2fe0*/  IMAD R31, R35, R33, R10 ;  /* 0x00000021231f7224 */ /* 0x000fe200078e020a */
[----:B------:R-:W-:Y:S02]  /*2ff0*/  LEA R11, P0, R32, R6, 0x3 ;  /* 0x00000006200b7211 */ /* 0x000fe400078018ff */
[----:B------:R-:W-:Y:S01]  /*3000*/  IADD3 R10, P1, R6, UR6, RZ ;  /* 0x00000006060a7c10 */ /* 0x000fe2000ff3e0ff */
[----:B------:R-:W-:Y:S01]  /*3010*/  IMAD.IADD R31, R7, 0x1, R31 ;  /* 0x00000001071f7824 */ /* 0x000fe200078e021f */
[----:B------:R-:W-:-:S04]  /*3020*/  IADD3 R6, P3, R11, UR6, RZ ;  /* 0x000000060b067c10 */ /* 0x000fc8000ff7e0ff */
[----:B------:R-:W-:Y:S02]  /*3030*/  LEA.HI.X R7, R32, R31, R33, 0x3, P0 ;  /* 0x0000001f20077211 */ /* 0x000fe400000f1c21 */
[----:B---3-5:R-:W-:Y:S02]  /*3040*/  FSETP.NEU.AND P0, PT, R9, RZ, PT ;  /* 0x000000ff0900720b */ /* 0x028fe40003f0d000 */
[----:B------:R-:W-:Y:S02]  /*3050*/  IADD3.X R11, R31, UR7, RZ, P1, !PT ;  /* 0x000000071f0b7c10 */ /* 0x000fe40008ffe4ff */
[----:B------:R-:W-:-:S09]  /*3060*/  IADD3.X R7, R7, UR7, RZ, P3, !PT ;  /* 0x0000000707077c10 */ /* 0x000fd20009ffe4ff */
[----:B------:R-:W-:Y:S05]  /*3070*/  @!P0 BRA `(.L_x_33) ;  /* 0x00000034005c8947 */ /* 0x000fea0003800000 */
[----:B------:R-:W-:Y:S01]  /*3080*/  ULDC.64 UR6, c[0x0][0x5b8] ;  /* 0x00016e0000067ab9 */ /* 0x000fe20000000a00 */
[----:B------:R-:W-:Y:S01]  /*3090*/  ISETP.GE.AND P0, PT, R36, 0x1, PT ;  /* 0x000000012400780c */ /* 0x000fe20003f06270 */
[----:B------:R-:W-:Y:S01]  /*30a0*/  IMAD R32, R34, UR6, RZ ;  /* 0x0000000622207c24 */ /* 0x000fe2000f8e02ff */
[----:B------:R-:W-:Y:S01]  /*30b0*/  ULDC.64 UR10, c[0x0][0x5a8] ;  /* 0x00016a00000a7ab9 */ /* 0x000fe20000000a00 */
[----:B------:R-:W-:Y:S01]  /*30c0*/  IMAD.WIDE.U32 R30, R5, UR6, R24 ;  /* 0x00000006051e7c25 */ /* 0x000fe2000f8e0018 */
[----:B------:R-:W-:Y:S01]  /*30d0*/  ISETP.LT.OR P4, PT, R29, 0x1, !P0 ;  /* 0x000000011d00780c */ /* 0x000fe20004781670 */
[----:B------:R-:W-:Y:S02]  /*30e0*/  BSSY B1, `(.L_x_34) ;  /* 0x000000c000017945 */ /* 0x000fe40003800000 */
[----:B------:R-:W-:Y:S01]  /*30f0*/  IMAD R5, R5, UR7, R32 ;  /* 0x0000000705057c24 */ /* 0x000fe2000f8e0220 */
[----:B------:R-:W-:-:S03]  /*3100*/  ULDC.64 UR6, c[0x0][0x5b0] ;  /* 0x00016c0000067ab9 */ /* 0x000fc60000000a00 */
[----:B------:R-:W-:Y:S02]  /*3110*/  IMAD.IADD R31, R31, 0x1, R5 ;  /* 0x000000011f1f7824 */ /* 0x000fe400078e0205 */
[----:B------:R-:W-:Y:S02]  /*3120*/  IMAD R5, R27, UR6, RZ ;  /* 0x000000061b057c24 */ /* 0x000fe4000f8e02ff */
[----:B------:R-:W-:-:S04]  /*3130*/  IMAD.WIDE.U32 R24, R35, UR6, R30 ;  /* 0x0000000623187c25 */ /* 0x000fc8000f8e001e */
[----:B------:R-:W-:Y:S01]  /*3140*/  IMAD R5, R35, UR7, R5 ;  /* 0x0000000723057c24 */ /* 0x000fe2000f8e0205 */
[----:B------:R-:W-:-:S04]  /*3150*/  IADD3 R24, P1, R24, UR10, RZ ;  /* 0x0000000a18187c10 */ /* 0x000fc8000ff3e0ff */
[--C-:B------:R-:W-:Y:S02]  /*3160*/  IADD3.X R25, R25, UR11, R5.reuse, P1, !PT ;  /* 0x0000000b19197c10 */ /* 0x100fe40008ffe405 */
[----:B------:R-:W-:Y:S01]  /*3170*/  PRMT R5, RZ, 0x7610, R5 ;  /* 0x00007610ff057816 */ /* 0x000fe20000000005 */
[----:B------:R-:W-:Y:S06]  /*3180*/  @P4 BRA `(.L_x_35) ;  /* 0x0000000000044947 */ /* 0x000fec0003800000 */
[----:B------:R0:W5:Y:S02]  /*3190*/  LDG.E.U8 R5, desc[UR16][R24.64] ;  /* 0x0000001018057981 */ /* 0x000164000c1e1100 */
.L_x_35:
[----:B------:R-:W-:Y:S05]  /*31a0*/  BSYNC B1 ;  /* 0x0000000000017941 */ /* 0x000fea0003800000 */
.L_x_34:
[----:B-----5:R-:W-:Y:S01]  /*31b0*/  LOP3.LUT R5, R5, 0xff, RZ, 0xc0, !PT ;  /* 0x000000ff05057812 */ /* 0x020fe200078ec0ff */
[----:B------:R-:W-:Y:S01]  /*31c0*/  BSSY B1, `(.L_x_36) ;  /* 0x000000b000017945 */ /* 0x000fe20003800000 */
[----:B------:R-:W-:Y:S02]  /*31d0*/  ISETP.LT.OR P3, PT, R29, 0x2, !P0 ;  /* 0x000000021d00780c */ /* 0x000fe40004761670 */
[----:B------:R-:W-:-:S05]  /*31e0*/  F2FP.F16.E4M3.UNPACK_B R5, R5 ;  /* 0x00000005ff05723e */ /* 0x000fca00020006ff */
[----:B------:R-:W-:Y:S01]  /*31f0*/  HADD2.F32 R32, -RZ, R5.H0_H0 ;  /* 0x20000005ff207230 */ /* 0x000fe20000004100 */
[----:B------:R-:W-:-:S04]  /*3200*/  PRMT R5, RZ, 0x7610, R5 ;  /* 0x00007610ff057816 */ /* 0x000fc80000000005 */
[----:B------:R-:W-:-:S04]  /*3210*/  FMUL R32, R32, R9 ;  /* 0x0000000920207220 */ /* 0x000fc80000400000 */
[----:B--2---:R-:W-:-:S05]  /*3220*/  FFMA R32, R141, R8, R32 ;  /* 0x000000088d207223 */ /* 0x004fca0000000020 */
[----:B------:R-:W-:-:S05]  /*3230*/  F2FP.SATFINITE.E4M3.F32.PACK_AB_MERGE_C R33, RZ, R32, RZ ;  /* 0x00000020ff21723e */ /* 0x000fca00048070ff */
[----:B------:R1:W-:Y:S01]  /*3240*/  @!P4 STG.E.U8 desc[UR16][R10.64], R33 ;  /* 0x000000210a00c986 */ /* 0x0003e2000c101110 */
[----:B------:R-:W-:Y:S05]  /*3250*/  @P3 BRA `(.L_x_37) ;  /* 0x0000000000043947 */ /* 0x000fea0003800000 */
[----:B------:R2:W5:Y:S02]  /*3260*/  LDG.E.U8 R5, desc[UR16][R24.64+0x1] ;  /* 0x0000011018057981 */ /* 0x000564000c1e1100 */
.L_x_37:
[----:B------:R-:W-:Y:S05]  /*3270*/  BSYNC B1 ;  /* 0x0000000000017941 */ /* 0x000fea0003800000 */
.L_x_36:
[----:B-----5:R-:W-:Y:S01]  /*3280*/  LOP3.LUT R5, R5, 0xff, RZ, 0xc0, !PT ;  /* 0x000000ff05057812 */ /* 0x020fe200078ec0ff */
[----:B------:R-:W-:Y:S01]  /*3290*/  BSSY B1, `(.L_x_38) ;  /* 0x0000013000017945 */ /* 0x000fe20003800000 */
[----:B-1----:R-:W-:Y:S02]  /*32a0*/  IADD3 R33, P1, R35, 0x8, RZ ;  /* 0x0000000823217810 */ /* 0x002fe40007f3e0ff */
[----:B------:R-:W-:-:S03]  /*32b0*/  F2FP.F16.E4M3.UNPACK_B R5, R5 ;  /* 0x00000005ff05723e */ /* 0x000fc600020006ff */
[----:B------:R-:W-:Y:S01]  /*32c0*/  IMAD.X R27, RZ, RZ, R27, P1 ;  /* 0x000000ffff1b7224 */ /* 0x000fe200008e061b */
[----:B------:R-:W-:Y:S01]  /*32d0*/  ISETP.GE.AND P1, PT, R36, 0x9, PT ;  /* 0x000000092400780c */ /* 0x000fe20003f26270 */
[----:B------:R-:W-:Y:S02]  /*32e0*/  HADD2.F32 R26, -RZ, R5.H0_H0 ;  /* 0x20000005ff1a7230 */ /* 0x000fe40000004100 */
[----:B------:R-:W-:Y:S01]  /*32f0*/  IMAD.WIDE.U32 R30, R33, UR6, R30 ;  /* 0x00000006211e7c25 */ /* 0x000fe2000f8e001e */
[----:B------:R-:W-:-:S03]  /*3300*/  ISETP.LT.OR P5, PT, R29, 0x1, !P1 ;  /* 0x000000011d00780c */ /* 0x000fc60004fa1670 */
[----:B------:R-:W-:Y:S01]  /*3310*/  FMUL R5, R26, R9 ;  /* 0x000000091a057220 */ /* 0x000fe20000400000 */
[----:B------:R-:W-:-:S03]  /*3320*/  IMAD R26, R27, UR6, RZ ;  /* 0x000000061b1a7c24 */ /* 0x000fc6000f8e02ff */
[----:B------:R-:W-:Y:S01]  /*3330*/  FFMA R5, R136, R8, R5 ;  /* 0x0000000888057223 */ /* 0x000fe20000000005 */
[----:B------:R-:W-:Y:S01]  /*3340*/  IMAD R33, R33, UR7, R26 ;  /* 0x0000000721217c24 */ /* 0x000fe2000f8e021a */
[----:B------:R-:W-:-:S03]  /*3350*/  IADD3 R26, P4, R30, UR10, RZ ;  /* 0x0000000a1e1a7c10 */ /* 0x000fc6000ff9e0ff */
[----:B------:R-:W-:Y:S02]  /*3360*/  F2FP.SATFINITE.E4M3.F32.PACK_AB_MERGE_C R35, RZ, R5, RZ ;  /* 0x00000005ff23723e */ /* 0x000fe400048070ff */
[----:B------:R-:W-:Y:S02]  /*3370*/  IADD3.X R27, R31, UR11, R33, P4, !PT ;  /* 0x0000000b1f1b7c10 */ /* 0x000fe4000a7fe421 */
[----:B------:R-:W-:Y:S01]  /*3380*/  PRMT R5, RZ, 0x7610, R5 ;  /* 0x00007610ff057816 */ /* 0x000fe20000000005 */
[----:B------:R1:W-:Y:S01]  /*3390*/  @!P3 STG.E.U8 desc[UR16][R10.64+0x1], R35 ;  /* 0x000001230a00b986 */ /* 0x0003e2000c101110 */
[----:B------:R-:W-:Y:S05]  /*33a0*/  @P5 BRA `(.L_x_39) ;  /* 0x0000000000045947 */ /* 0x000fea0003800000 */
[----:B------:R3:W5:Y:S02]  /*33b0*/  LDG.E.U8 R5, desc[UR16][R26.64] ;  /* 0x000000101a057981 */ /* 0x000764000c1e1100 */
.L_x_39:
[----:B------:R-:W-:Y:S05]  /*33c0*/  BSYNC B1 ;  /* 0x0000000000017941 */ /* 0x000fea0003800000 */
.L_x_38:
[----:B-----5:R-:W-:Y:S01]  /*33d0*/  LOP3.LUT R5, R5, 0xff, RZ, 0xc0, !PT ;  /* 0x000000ff05057812 */ /* 0x020fe200078ec0ff */
[----:B------:R-:W-:Y:S01]  /*33e0*/  BSSY B1, `(.L_x_40) ;  /* 0x000000b000017945 */ /* 0x000fe20003800000 */
[----:B------:R-:W-:Y:S02]  /*33f0*/  ISETP.LT.OR P3, PT, R29, 0x2, !P1 ;  /* 0x000000021d00780c */ /* 0x000fe40004f61670 */
[----:B------:R-:W-:-:S05]  /*3400*/  F2FP.F16.E4M3.UNPACK_B R5, R5 ;  /* 0x00000005ff05723e */ /* 0x000fca00020006ff */
[----:B------:R-:W-:Y:S01]  /*3410*/  HADD2.F32 R30, -RZ, R5.H0_H0 ;  /* 0x20000005ff1e7230 */ /* 0x000fe20000004100 */
[----:B------:R-:W-:-:S04]  /*3420*/  PRMT R5, RZ, 0x7610, R5 ;  /* 0x00007610ff057816 */ /* 0x000fc80000000005 */
[----:B------:R-:W-:-:S04]  /*3430*/  FMUL R30, R30, R9 ;  /* 0x000000091e1e7220 */ /* 0x000fc80000400000 */
[----:B------:R-:W-:-:S05]  /*3440*/  FFMA R30, R139, R8, R30 ;  /* 0x000000088b1e7223 */ /* 0x000fca000000001e */
[----:B------:R-:W-:-:S05]  /*3450*/  F2FP.SATFINITE.E4M3.F32.PACK_AB_MERGE_C R31, RZ, R30, RZ ;  /* 0x0000001eff1f723e */ /* 0x000fca00048070ff */
[----:B------:R4:W-:Y:S01]  /*3460*/  @!P5 STG.E.U8 desc[UR16][R6.64], R31 ;  /* 0x0000001f0600d986 */ /* 0x0009e2000c101110 */
[----:B------:R-:W-:Y:S05]  /*3470*/  @P3 BRA `(.L_x_41) ;  /* 0x0000000000043947 */ /* 0x000fea0003800000 */
[----:B------:R0:W5:Y:S02]  /*3480*/  LDG.E.U8 R5, desc[UR16][R26.64+0x1] ;  /* 0x000001101a057981 */ /* 0x000164000c1e1100 */
.L_x_41:
[----:B------:R-:W-:Y:S05]  /*3490*/  BSYNC B1 ;  /* 0x0000000000017941 */ /* 0x000fea0003800000 */
.L_x_40:
[----:B-----5:R-:W-:Y:S01]  /*34a0*/  LOP3.LUT R5, R5, 0xff, RZ, 0xc0, !PT ;  /* 0x000000ff05057812 */ /* 0x020fe200078ec0ff */
[----:B------:R-:W-:Y:S01]  /*34b0*/  BSSY B1, `(.L_x_42) ;  /* 0x000000b000017945 */ /* 0x000fe20003800000 */
[----:B------:R-:W-:Y:S02]  /*34c0*/  ISETP.LT.OR P4, PT, R29, 0x9, !P0 ;  /* 0x000000091d00780c */ /* 0x000fe40004781670 */
[----:B------:R-:W-:-:S05]  /*34d0*/  F2FP.F16.E4M3.UNPACK_B R5, R5 ;  /* 0x00000005ff05723e */ /* 0x000fca00020006ff */
[----:B------:R-:W-:-:S05]  /*34e0*/  HADD2.F32 R30, -RZ, R5.H0_H0 ;  /* 0x20000005ff1e7230 */ /* 0x000fca0000004100 */
[----:B------:R-:W-:-:S04]  /*34f0*/  FMUL R5, R30, R9 ;  /* 0x000000091e057220 */ /* 0x000fc80000400000 */
[----:B------:R-:W-:-:S05]  /*3500*/  FFMA R5, R134, R8, R5 ;  /* 0x0000000886057223 */ /* 0x000fca0000000005 */
[----:B----4-:R-:W-:Y:S02]  /*3510*/  F2FP.SATFINITE.E4M3.F32.PACK_AB_MERGE_C R31, RZ, R5, RZ ;  /* 0x00000005ff1f723e */ /* 0x010fe400048070ff */
[----:B------:R-:W-:-:S03]  /*3520*/  PRMT R5, RZ, 0x7610, R5 ;  /* 0x00007610ff057816 */ /* 0x000fc60000000005 */
[----:B------:R4:W-:Y:S01]  /*3530*/  @!P3 STG.E.U8 desc[UR16][R6.64+0x1], R31 ;  /* 0x0000011f0600b986 */ /* 0x0009e2000c101110 */
[----:B------:R-:W-:Y:S05]  /*3540*/  @P4 BRA `(.L_x_43) ;  /* 0x0000000000044947 */ /* 0x000fea0003800000 */
[----:B------:R0:W5:Y:S02]  /*3550*/  LDG.E.U8 R5, desc[UR16][R24.64+0x8] ;  /* 0x0000081018057981 */ /* 0x000164000c1e1100 */
.L_x_43:
[----:B------:R-:W-:Y:S05]  /*3560*/  BSYNC B1 ;  /* 0x0000000000017941 */ /* 0x000fea0003800000 */
.L_x_42:
        /* <DEDUP_REMOVED lines=8> */
[----:B----4-:R-:W-:-:S05]  /*35f0*/  F2FP.SATFINITE.E4M3.F32.PACK_AB_MERGE_C R31, RZ, R30, RZ ;  /* 0x0000001eff1f723e */ /* 0x010fca00048070ff */
[----:B------:R4:W-:Y:S01]  /*3600*/  @!P4 STG.E.U8 desc[UR16][R10.64+0x8], R31 ;  /* 0x0000081f0a00c986 */ /* 0x0009e2000c101110 */
[----:B------:R-:W-:Y:S05]  /*3610*/  @P3 BRA `(.L_x_45) ;  /* 0x0000000000043947 */ /* 0x000fea0003800000 */
[----:B------:R0:W5:Y:S02]  /*3620*/  LDG.E.U8 R5, desc[UR16][R24.64+0x9] ;  /* 0x0000091018057981 */ /* 0x000164000c1e1100 */
.L_x_45:
[----:B------:R-:W-:Y:S05]  /*3630*/  BSYNC B1 ;  /* 0x0000000000017941 */ /* 0x000fea0003800000 */
.L_x_44:
        /* <DEDUP_REMOVED lines=12> */
.L_x_47:
[----:B------:R-:W-:Y:S05]  /*3700*/  BSYNC B1 ;  /* 0x0000000000017941 */ /* 0x000fea0003800000 */
.L_x_46:
        /* <DEDUP_REMOVED lines=12> */
.L_x_49:
[----:B------:R-:W-:Y:S05]  /*37d0*/  BSYNC B1 ;  /* 0x0000000000017941 */ /* 0x000fea0003800000 */
.L_x_48:
        /* <DEDUP_REMOVED lines=12> */
.L_x_51:
[----:B------:R-:W-:Y:S05]  /*38a0*/  BSYNC B1 ;  /* 0x0000000000017941 */ /* 0x000fea0003800000 */
.L_x_50:
        /* <DEDUP_REMOVED lines=12> */
.L_x_53:
[----:B------:R-:W-:Y:S05]  /*3970*/  BSYNC B1 ;  /* 0x0000000000017941 */ /* 0x000fea0003800000 */
.L_x_52:
        /* <DEDUP_REMOVED lines=12> */
.L_x_55:
[----:B------:R-:W-:Y:S05]  /*3a40*/  BSYNC B1 ;  /* 0x0000000000017941 */ /* 0x000fea0003800000 */
.L_x_54:
        /* <DEDUP_REMOVED lines=12> */
.L_x_57:
[----:B------:R-:W-:Y:S05]  /*3b10*/  BSYNC B1 ;  /* 0x0000000000017941 */ /* 0x000fea0003800000 */
.L_x_56:
        /* <DEDUP_REMOVED lines=12> */
.L_x_59:
[----:B------:R-:W-:Y:S05]  /*3be0*/  BSYNC B1 ;  /* 0x0000000000017941 */ /* 0x000fea0003800000 */
.L_x_58:
        /* <DEDUP_REMOVED lines=12> */
.L_x_61:
[----:B------:R-:W-:Y:S05]  /*3cb0*/  BSYNC B1 ;  /* 0x0000000000017941 */ /* 0x000fea0003800000 */
.L_x_60:
        /* <DEDUP_REMOVED lines=12> */
.L_x_63:
[----:B------:R-:W-:Y:S05]  /*3d80*/  BSYNC B1 ;  /* 0x0000000000017941 */ /* 0x000fea0003800000 */
.L_x_62:
        /* <DEDUP_REMOVED lines=12> */
.L_x_65:
[----:B------:R-:W-:Y:S05]  /*3e50*/  BSYNC B1 ;  /* 0x0000000000017941 */ /* 0x000fea0003800000 */
.L_x_64:
        /* <DEDUP_REMOVED lines=12> */
.L_x_67:
[----:B------:R-:W-:Y:S05]  /*3f20*/  BSYNC B1 ;  /* 0x0000000000017941 */ /* 0x000fea0003800000 */
.L_x_66:
        /* <DEDUP_REMOVED lines=12> */
.L_x_69:
[----:B------:R-:W-:Y:S05]  /*3ff0*/  BSYNC B1 ;  /* 0x0000000000017941 */ /* 0x000fea0003800000 */
.L_x_68:
        /* <DEDUP_REMOVED lines=12> */
.L_x_71:
[----:B------:R-:W-:Y:S05]  /*40c0*/  BSYNC B1 ;  /* 0x0000000000017941 */ /* 0x000fea0003800000 */
.L_x_70:
        /* <DEDUP_REMOVED lines=12> */
.L_x_73:
[----:B------:R-:W-:Y:S05]  /*4190*/  BSYNC B1 ;  /* 0x0000000000017941 */ /* 0x000fea0003800000 */
.L_x_72:
        /* <DEDUP_REMOVED lines=12> */
.L_x_75:
[----:B------:R-:W-:Y:S05]  /*4260*/  BSYNC B1 ;  /* 0x0000000000017941 */ /* 0x000fea0003800000 */
.L_x_74:
        /* <DEDUP_REMOVED lines=12> */
.L_x_77:
[----:B------:R-:W-:Y:S05]  /*4330*/  BSYNC B1 ;  /* 0x0000000000017941 */ /* 0x000fea0003800000 */
.L_x_76:
        /* <DEDUP_REMOVED lines=12> */
.L_x_79:
[----:B------:R-:W-:Y:S05]  /*4400*/  BSYNC B1 ;  /* 0x0000000000017941 */ /* 0x000fea0003800000 */
.L_x_78:
        /* <DEDUP_REMOVED lines=12> */
.L_x_81:
[----:B------:R-:W-:Y:S05]  /*44d0*/  BSYNC B1 ;  /* 0x0000000000017941 */ /* 0x000fea0003800000 */
.L_x_80:
        /* <DEDUP_REMOVED lines=12> */
.L_x_83:
[----:B------:R-:W-:Y:S05]  /*45a0*/  BSYNC B1 ;  /* 0x0000000000017941 */ /* 0x000fea0003800000 */
.L_x_82:
        /* <DEDUP_REMOVED lines=12> */
.L_x_85:
[----:B------:R-:W-:Y:S05]  /*4670*/  BSYNC B1 ;  /* 0x0000000000017941 */ /* 0x000fea0003800000 */
.L_x_84:
        /* <DEDUP_REMOVED lines=12> */
.L_x_87:
[----:B------:R-:W-:Y:S05]  /*4740*/  BSYNC B1 ;  /* 0x0000000000017941 */ /* 0x000fea0003800000 */
.L_x_86:
        /* <DEDUP_REMOVED lines=12> */
.L_x_89:
[----:B------:R-:W-:Y:S05]  /*4810*/  BSYNC B1 ;  /* 0x0000000000017941 */ /* 0x000fea0003800000 */
.L_x_88:
        /* <DEDUP_REMOVED lines=12> */
.L_x_91:
[----:B------:R-:W-:Y:S05]  /*48e0*/  BSYNC B1 ;  /* 0x0000000000017941 */ /* 0x000fea0003800000 */
.L_x_90:
        /* <DEDUP_REMOVED lines=12> */
.L_x_93:
[----:B------:R-:W-:Y:S05]  /*49b0*/  BSYNC B1 ;  /* 0x0000000000017941 */ /* 0x000fea0003800000 */
.L_x_92:
        /* <DEDUP_REMOVED lines=12> */
.L_x_95:
[----:B------:R-:W-:Y:S05]  /*4a80*/  BSYNC B1 ;  /* 0x0000000000017941 */ /* 0x000fea0003800000 */
.L_x_94:
        /* <DEDUP_REMOVED lines=12> */
.L_x_97:
[----:B------:R-:W-:Y:S05]  /*4b50*/  BSYNC B1 ;  /* 0x0000000000017941 */ /* 0x000fea0003800000 */
.L_x_96:
        /* <DEDUP_REMOVED lines=12> */
.L_x_99:
[----:B------:R-:W-:Y:S05]  /*4c20*/  BSYNC B1 ;  /* 0x0000000000017941 */ /* 0x000fea0003800000 */
.L_x_98:
        /* <DEDUP_REMOVED lines=12> */
.L_x_101:
[----:B------:R-:W-:Y:S05]  /*4cf0*/  BSYNC B1 ;  /* 0x0000000000017941 */ /* 0x000fea0003800000 */
.L_x_100:
        /* <DEDUP_REMOVED lines=12> */
.L_x_103:
[----:B------:R-:W-:Y:S05]  /*4dc0*/  BSYNC B1 ;  /* 0x0000000000017941 */ /* 0x000fea0003800000 */
.L_x_102:
        /* <DEDUP_REMOVED lines=12> */
.L_x_105:
[----:B------:R-:W-:Y:S05]  /*4e90*/  BSYNC B1 ;  /* 0x0000000000017941 */ /* 0x000fea0003800000 */
.L_x_104:
        /* <DEDUP_REMOVED lines=12> */
.L_x_107:
[----:B------:R-:W-:Y:S05]  /*4f60*/  BSYNC B1 ;  /* 0x0000000000017941 */ /* 0x000fea0003800000 */
.L_x_106:
        /* <DEDUP_REMOVED lines=12> */
.L_x_109:
[----:B------:R-:W-:Y:S05]  /*5030*/  BSYNC B1 ;  /* 0x0000000000017941 */ /* 0x000fea0003800000 */
.L_x_108:
        /* <DEDUP_REMOVED lines=12> */
.L_x_111:
[----:B------:R-:W-:Y:S05]  /*5100*/  BSYNC B1 ;  /* 0x0000000000017941 */ /* 0x000fea0003800000 */
.L_x_110:
        /* <DEDUP_REMOVED lines=12> */
.L_x_113:
[----:B------:R-:W-:Y:S05]  /*51d0*/  BSYNC B1 ;  /* 0x0000000000017941 */ /* 0x000fea0003800000 */
.L_x_112:
        /* <DEDUP_REMOVED lines=12> */
.L_x_115:
[----:B------:R-:W-:Y:S05]  /*52a0*/  BSYNC B1 ;  /* 0x0000000000017941 */ /* 0x000fea0003800000 */
.L_x_114:
        /* <DEDUP_REMOVED lines=12> */
.L_x_117:
[----:B------:R-:W-:Y:S05]  /*5370*/  BSYNC B1 ;  /* 0x0000000000017941 */ /* 0x000fea0003800000 */
.L_x_116:
        /* <DEDUP_REMOVED lines=12> */
.L_x_119:
[----:B------:R-:W-:Y:S05]  /*5440*/  BSYNC B1 ;  /* 0x0000000000017941 */ /* 0x000fea0003800000 */
.L_x_118:
        /* <DEDUP_REMOVED lines=12> */
.L_x_121:
[----:B------:R-:W-:Y:S05]  /*5510*/  BSYNC B1 ;  /* 0x0000000000017941 */ /* 0x000fea0003800000 */
.L_x_120:
        /* <DEDUP_REMOVED lines=12> */
.L_x_123:
[----:B------:R-:W-:Y:S05]  /*55e0*/  BSYNC B1 ;  /* 0x0000000000017941 */ /* 0x000fea0003800000 */
.L_x_122:
        /* <DEDUP_REMOVED lines=12> */
.L_x_125:
[----:B------:R-:W-:Y:S05]  /*56b0*/  BSYNC B1 ;  /* 0x0000000000017941 */ /* 0x000fea0003800000 */
.L_x_124:
        /* <DEDUP_REMOVED lines=12> */
.L_x_127:
[----:B------:R-:W-:Y:S05]  /*5780*/  BSYNC B1 ;  /* 0x0000000000017941 */ /* 0x000fea0003800000 */
.L_x_126:
        /* <DEDUP_REMOVED lines=12> */
.L_x_129:
[----:B------:R-:W-:Y:S05]  /*5850*/  BSYNC B1 ;  /* 0x0000000000017941 */ /* 0x000fea0003800000 */
.L_x_128:
        /* <DEDUP_REMOVED lines=12> */
.L_x_131:
[----:B------:R-:W-:Y:S05]  /*5920*/  BSYNC B1 ;  /* 0x0000000000017941 */ /* 0x000fea0003800000 */
.L_x_130:
        /* <DEDUP_REMOVED lines=12> */
.L_x_133:
[----:B------:R-:W-:Y:S05]  /*59f0*/  BSYNC B1 ;  /* 0x0000000000017941 */ /* 0x000fea0003800000 */
.L_x_132:
        /* <DEDUP_REMOVED lines=12> */
.L_x_135:
[----:B------:R-:W-:Y:S05]  /*5ac0*/  BSYNC B1 ;  /* 0x0000000000017941 */ /* 0x000fea0003800000 */
.L_x_134:
        /* <DEDUP_REMOVED lines=12> */
.L_x_137:
[----:B------:R-:W-:Y:S05]  /*5b90*/  BSYNC B1 ;  /* 0x0000000000017941 */ /* 0x000fea0003800000 */
.L_x_136:
        /* <DEDUP_REMOVED lines=12> */
.L_x_139:
[----:B------:R-:W-:Y:S05]  /*5c60*/  BSYNC B1 ;  /* 0x0000000000017941 */ /* 0x000fea0003800000 */
.L_x_138:
        /* <DEDUP_REMOVED lines=12> */
.L_x_141:
[----:B------:R-:W-:Y:S05]  /*5d30*/  BSYNC B1 ;  /* 0x0000000000017941 */ /* 0x000fea0003800000 */
.L_x_140:
        /* <DEDUP_REMOVED lines=12> */
.L_x_143:
[----:B------:R-:W-:Y:S05]  /*5e00*/  BSYNC B1 ;  /* 0x0000000000017941 */ /* 0x000fea0003800000 */
.L_x_142:
        /* <DEDUP_REMOVED lines=12> */
.L_x_145:
[----:B------:R-:W-:Y:S05]  /*5ed0*/  BSYNC B1 ;  /* 0x0000000000017941 */ /* 0x000fea0003800000 */
.L_x_144:
[----:B-----5:R-:W-:Y:S01]  /*5ee0*/  LOP3.LUT R5, R5, 0xff, RZ, 0xc0, !PT ;  /* 0x000000ff05057812 */ /* 0x020fe200078ec0ff */
[----:B------:R-:W-:Y:S01]  /*5ef0*/  BSSY B1, `(.L_x_146) ;  /* 0x000000b000017945 */ /* 0x000fe20003800000 */
[----:B------:R-:W-:Y:S02]  /*5f00*/  ISETP.LT.OR P4, PT, R29, 0x71, !P0 ;  /* 0x000000711d00780c */ /* 0x000fe40004781670 */
[----:B------:R-:W-:-:S05]  /*5f10*/  F2FP.F16.E4M3.UNPACK_B R5, R5 ;  /* 0x00000005ff05723e */ /* 0x000fca00020006ff */
[----:B------:R-:W-:-:S05]  /*5f20*/  HADD2.F32 R18, -RZ, R5.H0_H0 ;  /* 0x20000005ff127230 */ /* 0x000fca0000004100 */
[----:B------:R-:W-:-:S04]  /*5f30*/  FMUL R5, R18, R9 ;  /* 0x0000000912057220 */ /* 0x000fc80000400000 */
[----:B------:R-:W-:-:S05]  /*5f40*/  FFMA R5, R20, R8, R5 ;  /* 0x0000000814057223 */ /* 0x000fca0000000005 */
[----:B0-----:R-:W-:Y:S02]  /*5f50*/  F2FP.SATFINITE.E4M3.F32.PACK_AB_MERGE_C R23, RZ, R5, RZ ;  /* 0x00000005ff17723e */ /* 0x001fe400048070ff */
[----:B------:R-:W-:-:S03]  /*5f60*/  PRMT R5, RZ, 0x7610, R5 ;  /* 0x00007610ff057816 */ /* 0x000fc60000000005 */
[----:B------:R0:W-:Y:S01]  /*5f70*/  @!P3 STG.E.U8 desc[UR16][R6.64+0x69], R23 ;  /* 0x000069170600b986 */ /* 0x0001e2000c101110 */
[----:B------:R-:W-:Y:S05]  /*5f80*/  @P4 BRA `(.L_x_147) ;  /* 0x0000000000044947 */ /* 0x000fea0003800000 */
[----:B------:R0:W5:Y:S02]  /*5f90*/  LDG.E.U8 R5, desc[UR16][R24.64+0x70] ;  /* 0x0000701018057981 */ /* 0x000164000c1e1100 */
.L_x_147:
[----:B------:R-:W-:Y:S05]  /*5fa0*/  BSYNC B1 ;  /* 0x0000000000017941 */ /* 0x000fea0003800000 */
.L_x_146:
        /* <DEDUP_REMOVED lines=12> */
.L_x_149:
[----:B------:R-:W-:Y:S05]  /*6070*/  BSYNC B1 ;  /* 0x0000000000017941 */ /* 0x000fea0003800000 */
.L_x_148:
        /* <DEDUP_REMOVED lines=12> */
.L_x_151:
[----:B------:R-:W-:Y:S05]  /*6140*/  BSYNC B1 ;  /* 0x0000000000017941 */ /* 0x000fea0003800000 */
.L_x_150:
        /* <DEDUP_REMOVED lines=8> */
[----:B0-----:R-:W-:-:S05]  /*61d0*/  F2FP.SATFINITE.E4M3.F32.PACK_AB_MERGE_C R17, RZ, R18, RZ ;  /* 0x00000012ff11723e */ /* 0x001fca00048070ff */
[----:B------:R0:W-:Y:S01]  /*61e0*/  @!P4 STG.E.U8 desc[UR16][R6.64+0x70], R17 ;  /* 0x000070110600c986 */ /* 0x0001e2000c101110 */
[----:B------:R-:W-:Y:S05]  /*61f0*/  @P3 BRA `(.L_x_153) ;  /* 0x0000000000043947 */ /* 0x000fea0003800000 */
[----:B------:R0:W5:Y:S02]  /*6200*/  LDG.E.U8 R5, desc[UR16][R26.64+0x71] ;  /* 0x000071101a057981 */ /* 0x000164000c1e1100 */
.L_x_153:
[----:B------:R-:W-:Y:S05]  /*6210*/  BSYNC B1 ;  /* 0x0000000000017941 */ /* 0x000fea0003800000 */
.L_x_152:
        /* <DEDUP_REMOVED lines=12> */
.L_x_155:
[----:B------:R-:W-:Y:S05]  /*62e0*/  BSYNC B1 ;  /* 0x0000000000017941 */ /* 0x000fea0003800000 */
.L_x_154:
        /* <DEDUP_REMOVED lines=12> */
.L_x_157:
[----:B------:R-:W-:Y:S05]  /*63b0*/  BSYNC B1 ;  /* 0x0000000000017941 */ /* 0x000fea0003800000 */
.L_x_156:
        /* <DEDUP_REMOVED lines=12> */
.L_x_159:
[----:B------:R-:W-:Y:S05]  /*6480*/  BSYNC B1 ;  /* 0x0000000000017941 */ /* 0x000fea0003800000 */
.L_x_158:
[----:B-----5:R-:W-:Y:S01]  /*6490*/  LOP3.LUT R5, R5, 0xff, RZ, 0xc0, !PT ;  /* 0x000000ff05057812 */ /* 0x020fe200078ec0ff */
[----:B------:R-:W-:Y:S01]  /*64a0*/  BSSY B1, `(.L_x_160) ;  /* 0x000000b000017945 */ /* 0x000fe20003800000 */
[----:B------:R-:W-:Y:S02]  /*64b0*/  ISETP.LT.OR P1, PT, R29, 0x7a, !P1 ;  /* 0x0000007a1d00780c */ /* 0x000fe40004f21670 */
[----:B------:R-:W-:-:S05]  /*64c0*/  F2FP.F16.E4M3.UNPACK_B R5, R5 ;  /* 0x00000005ff05723e */ /* 0x000fca00020006ff */
[----:B01--4-:R-:W-:Y:S01]  /*64d0*/  HADD2.F32 R10, -RZ, R5.H0_H0 ;  /* 0x20000005ff0a7230 */ /* 0x013fe20000004100 */
[----:B------:R-:W-:-:S04]  /*64e0*/  PRMT R5, RZ, 0x7610, R5 ;  /* 0x00007610ff057816 */ /* 0x000fc80000000005 */
[----:B------:R-:W-:-:S04]  /*64f0*/  FMUL R10, R10, R9 ;  /* 0x000000090a0a7220 */ /* 0x000fc80000400000 */
[----:B------:R-:W-:-:S05]  /*6500*/  FFMA R10, R15, R8, R10 ;  /* 0x000000080f0a7223 */ /* 0x000fca000000000a */
[----:B------:R-:W-:-:S05]  /*6510*/  F2FP.SATFINITE.E4M3.F32.PACK_AB_MERGE_C R11, RZ, R10, RZ ;  /* 0x0000000aff0b723e */ /* 0x000fca00048070ff */
[----:B------:R0:W-:Y:S01]  /*6520*/  @!P3 STG.E.U8 desc[UR16][R6.64+0x78], R11 ;  /* 0x0000780b0600b986 */ /* 0x0001e2000c101110 */
[----:B------:R-:W-:Y:S05]  /*6530*/  @P1 BRA `(.L_x_161) ;  /* 0x0000000000041947 */ /* 0x000fea0003800000 */
[----:B------:R1:W5:Y:S02]  /*6540*/  LDG.E.U8 R5, desc[UR16][R26.64+0x79] ;  /* 0x000079101a057981 */ /* 0x000364000c1e1100 */
.L_x_161:
[----:B------:R-:W-:Y:S05]  /*6550*/  BSYNC B1 ;  /* 0x0000000000017941 */ /* 0x000fea0003800000 */
.L_x_160:
[----:B------:R-:W-:Y:S05]  /*6560*/  @P1 BRA `(.L_x_162) ;  /* 0x0000001000281947 */ /* 0x000fea0003800000 */
[----:B-----5:R-:W-:-:S04]  /*6570*/  LOP3.LUT R5, R5, 0xff, RZ, 0xc0, !PT ;  /* 0x000000ff05057812 */ /* 0x020fc800078ec0ff */
[----:B------:R-:W-:-:S05]  /*6580*/  F2FP.F16.E4M3.UNPACK_B R5, R5 ;  /* 0x00000005ff05723e */ /* 0x000fca00020006ff */
[----:B------:R-:W-:-:S05]  /*6590*/  HADD2.F32 R10, -RZ, R5.H0_H0 ;  /* 0x20000005ff0a7230 */ /* 0x000fca0000004100 */
[----:B------:R-:W-:-:S04]  /*65a0*/  FMUL R5, R10, R9 ;  /* 0x000000090a057220 */ /* 0x000fc80000400000 */
[----:B------:R-:W-:-:S05]  /*65b0*/  FFMA R5, R14, R8, R5 ;  /* 0x000000080e057223 */ /* 0x000fca0000000005 */
[----:B------:R-:W-:-:S05]  /*65c0*/  F2FP.SATFINITE.E4M3.F32.PACK_AB_MERGE_C R5, RZ, R5, RZ ;  /* 0x00000005ff05723e */ /* 0x000fca00048070ff */
[----:B------:R4:W-:Y:S01]  /*65d0*/  STG.E.U8 desc[UR16][R6.64+0x79], R5 ;  /* 0x0000790506007986 */ /* 0x0009e2000c101110 */
[----:B------:R-:W-:Y:S05]  /*65e0*/  BRA `(.L_x_162) ;  /* 0x0000001000087947 */ /* 0x000fea0003800000 */
.L_x_33:
[----:B------:R-:W-:Y:S01]  /*65f0*/  ISETP.GE.AND P1, PT, R36, 0x1, PT ;  /* 0x000000012400780c */ /* 0x000fe20003f26270 */
[-C--:B--2---:R-:W-:Y:S01]  /*6600*/  FMUL R141, R141, R8.reuse ;  /* 0x000000088d8d7220 */ /* 0x084fe20000400000 */
[-C--:B------:R-:W-:Y:S01]  /*6610*/  FMUL R136, R136, R8.reuse ;  /* 0x0000000888887220 */ /* 0x080fe20000400000 */
[----:B------:R-:W-:Y:S01]  /*6620*/  ISETP.GE.AND P0, PT, R36, 0x9, PT ;  /* 0x000000092400780c */ /* 0x000fe20003f06270 */
[-C--:B------:R-:W-:Y:S01]  /*6630*/  FMUL R139, R139, R8.reuse ;  /* 0x000000088b8b7220 */ /* 0x080fe20000400000 */
[C---:B------:R-:W-:Y:S01]  /*6640*/  ISETP.LT.OR P4, PT, R29.reuse, 0x1, !P1 ;  /* 0x000000011d00780c */ /* 0x040fe20004f81670 */
[-C--:B------:R-:W-:Y:S01]  /*6650*/  FMUL R134, R134, R8.reuse ;  /* 0x0000000886867220 */ /* 0x080fe20000400000 */
[----:B------:R-:W-:Y:S01]  /*6660*/  ISETP.LT.OR P5, PT, R29, 0x2, !P1 ;  /* 0x000000021d00780c */ /* 0x000fe20004fa1670 */
[-C--:B------:R-:W-:Y:S01]  /*6670*/  FMUL R137, R137, R8.reuse ;  /* 0x0000000889897220 */ /* 0x080fe20000400000 */
[----:B------:R-:W-:Y:S01]  /*6680*/  F2FP.SATFINITE.E4M3.F32.PACK_AB_MERGE_C R141, RZ, R141, RZ ;  /* 0x0000008dff8d723e */ /* 0x000fe200048070ff */
[----:B------:R-:W-:Y:S01]  /*6690*/  FMUL R132, R132, R8 ;  /* 0x0000000884847220 */ /* 0x000fe20000400000 */
[----:B------:R-:W-:Y:S01]  /*66a0*/  F2FP.SATFINITE.E4M3.F32.PACK_AB_MERGE_C R5, RZ, R136, RZ ;  /* 0x00000088ff05723e */ /* 0x000fe200048070ff */
[-C--:B------:R-:W-:Y:S01]  /*66b0*/  FMUL R135, R135, R8.reuse ;  /* 0x0000000887877220 */ /* 0x080fe20000400000 */
[C---:B------:R-:W-:Y:S01]  /*66c0*/  ISETP.LT.OR P3, PT, R29.reuse, 0x1, !P0 ;  /* 0x000000011d00780c */ /* 0x040fe20004761670 */
[-C--:B------:R-:W-:Y:S01]  /*66d0*/  FMUL R130, R130, R8.reuse ;  /* 0x0000000882827220 */ /* 0x080fe20000400000 */
[----:B------:R-:W-:Y:S01]  /*66e0*/  ISETP.LT.OR P6, PT, R29, 0xa, !P1 ;  /* 0x0000000a1d00780c */ /* 0x000fe20004fc1670 */
[-C--:B------:R-:W-:Y:S01]  /*66f0*/  FMUL R133, R133, R8.reuse ;  /* 0x0000000885857220 */ /* 0x080fe20000400000 */
[----:B------:R-:W-:Y:S01]  /*6700*/  F2FP.SATFINITE.E4M3.F32.PACK_AB_MERGE_C R139, RZ, R139, RZ ;  /* 0x0000008bff8b723e */ /* 0x000fe200048070ff */
[----:B------:R-:W-:Y:S01]  /*6710*/  @!P4 STG.E.U8 desc[UR16][R10.64], R141 ;  /* 0x0000008d0a00c986 */ /* 0x000fe2000c101110 */
[C---:B------:R-:W-:Y:S01]  /*6720*/  ISETP.LT.OR P4, PT, R29.reuse, 0x2, !P0 ;  /* 0x000000021d00780c */ /* 0x040fe20004781670 */
[----:B------:R-:W-:Y:S01]  /*6730*/  FMUL R128, R128, R8 ;  /* 0x0000000880807220 */ /* 0x000fe20000400000 */
[----:B------:R-:W-:Y:S01]  /*6740*/  F2FP.SATFINITE.E4M3.F32.PACK_AB_MERGE_C R25, RZ, R134, RZ ;  /* 0x00000086ff19723e */ /* 0x000fe200048070ff */
[----:B------:R0:W-:Y:S01]  /*6750*/  @!P5 STG.E.U8 desc[UR16][R10.64+0x1], R5 ;  /* 0x000001050a00d986 */ /* 0x0001e2000c101110 */
[----:B------:R-:W-:Y:S01]  /*6760*/  ISETP.LT.OR P5, PT, R29, 0x9, !P1 ;  /* 0x000000091d00780c */ /* 0x000fe20004fa1670 */
[-C--:B------:R-:W-:Y:S01]  /*6770*/  FMUL R131, R131, R8.reuse ;  /* 0x0000000883837220 */ /* 0x080fe20000400000 */
[----:B------:R-:W-:Y:S01]  /*6780*/  F2FP.SATFINITE.E4M3.F32.PACK_AB_MERGE_C R137, RZ, R137, RZ ;  /* 0x00000089ff89723e */ /* 0x000fe200048070ff */
[----:B------:R-:W-:Y:S01]  /*6790*/  @!P3 STG.E.U8 desc[UR16][R6.64], R139 ;  /* 0x0000008b0600b986 */ /* 0x000fe2000c101110 */
[----:B------:R-:W-:Y:S01]  /*67a0*/  ISETP.LT.OR P3, PT, R29, 0x9, !P0 ;  /* 0x000000091d00780c */ /* 0x000fe20004761670 */
[-C--:B------:R-:W-:Y:S01]  /*67b0*/  FMUL R126, R126, R8.reuse ;  /* 0x000000087e7e7220 */ /* 0x080fe20000400000 */
[----:B------:R-:W-:Y:S01]  /*67c0*/  F2FP.SATFINITE.E4M3.F32.PACK_AB_MERGE_C R135, RZ, R135, RZ ;  /* 0x00000087ff87723e */ /* 0x000fe200048070ff */
[-C--:B------:R-:W-:Y:S01]  /*67d0*/  FMUL R129, R129, R8.reuse ;  /* 0x0000000881817220 */ /* 0x080fe20000400000 */
[----:B------:R-:W-:Y:S01]  /*67e0*/  F2FP.SATFINITE.E4M3.F32.PACK_AB_MERGE_C R133, RZ, R133, RZ ;  /* 0x00000085ff85723e */ /* 0x000fe200048070ff */
[----:B------:R1:W-:Y:S01]  /*67f0*/  @!P4 STG.E.U8 desc[UR16][R6.64+0x1], R25 ;  /* 0x000001190600c986 */ /* 0x0003e2000c101110 */
[C---:B------:R-:W-:Y:S01]  /*6800*/  ISETP.LT.OR P4, PT, R29.reuse, 0xa, !P0 ;  /* 0x0000000a1d00780c */ /* 0x040fe20004781670 */
[----:B------:R-:W-:Y:S01]  /*6810*/  FMUL R124, R124, R8 ;  /* 0x000000087c7c7220 */ /* 0x000fe20000400000 */
[----:B0-----:R-:W-:Y:S01]  /*6820*/  F2FP.SATFINITE.E4M3.F32.PACK_AB_MERGE_C R5, RZ, R132, RZ ;  /* 0x00000084ff05723e */ /* 0x001fe200048070ff */
[----:B------:R-:W-:Y:S01]  /*6830*/  @!P5 STG.E.U8 desc[UR16][R10.64+0x8], R137 ;  /* 0x000008890a00d986 */ /* 0x000fe2000c101110 */
[----:B------:R-:W-:Y:S01]  /*6840*/  ISETP.LT.OR P5, PT, R29, 0x11, !P1 ;  /* 0x000000111d00780c */ /* 0x000fe20004fa1670 */
[-C--:B------:R-:W-:Y:S01]  /*6850*/  FMUL R127, R127, R8.reuse ;  /* 0x000000087f7f7220 */ /* 0x080fe20000400000 */
[----:B------:R-:W-:Y:S01]  /*6860*/  F2FP.SATFINITE.E4M3.F32.PACK_AB_MERGE_C R131, RZ, R131, RZ ;  /* 0x00000083ff83723e */ /* 0x000fe200048070ff */
[----:B------:R0:W-:Y:S01]  /*6870*/  @!P6 STG.E.U8 desc[UR16][R10.64+0x9], R5 ;  /* 0x000009050a00e986 */ /* 0x0001e2000c101110 */
[----:B------:R-:W-:Y:S01]  /*6880*/  ISETP.LT.OR P6, PT, R29, 0x12, !P1 ;  /* 0x000000121d00780c */ /* 0x000fe20004fc1670 */
[----:B------:R-:W-:Y:S01]  /*6890*/  FMUL R122, R122, R8 ;  /* 0x000000087a7a7220 */ /* 0x000fe20000400000 */
[----:B------:R-:W-:Y:S01]  /*68a0*/  F2FP.SATFINITE.E4M3.F32.PACK_AB_MERGE_C R129, RZ, R129, RZ ;  /* 0x00000081ff81723e */ /* 0x000fe200048070ff */
[----:B------:R-:W-:Y:S01]  /*68b0*/  @!P3 STG.E.U8 desc[UR16][R6.64+0x8], R135 ;  /* 0x000008870600b986 */ /* 0x000fe2000c101110 */
[----:B-1----:R-:W-:Y:S01]  /*68c0*/  F2FP.SATFINITE.E4M3.F32.PACK_AB_MERGE_C R25, RZ, R130, RZ ;  /* 0x00000082ff19723e */ /* 0x002fe200048070ff */
[-C--:B------:R-:W-:Y:S01]  /*68d0*/  FMUL R125, R125, R8.reuse ;  /* 0x000000087d7d7220 */ /* 0x080fe20000400000 */
[C---:B------:R-:W-:Y:S01]  /*68e0*/  ISETP.LT.OR P3, PT, R29.reuse, 0x11, !P0 ;  /* 0x000000111d00780c */ /* 0x040fe20004761670 */
[-C--:B------:R-:W-:Y:S01]  /*68f0*/  FMUL R120, R120, R8.reuse ;  /* 0x0000000878787220 */ /* 0x080fe20000400000 */
[----:B------:R-:W-:Y:S01]  /*6900*/  F2FP.SATFINITE.E4M3.F32.PACK_AB_MERGE_C R127, RZ, R127, RZ ;  /* 0x0000007fff7f723e */ /* 0x000fe200048070ff */
[----:B------:R1:W-:Y:S01]  /*6910*/  @!P4 STG.E.U8 desc[UR16][R6.64+0x9], R25 ;  /* 0x000009190600c986 */ /* 0x0003e2000c101110 */
[----:B------:R-:W-:Y:S01]  /*6920*/  ISETP.LT.OR P4, PT, R29, 0x12, !P0 ;  /* 0x000000121d00780c */ /* 0x000fe20004781670 */
[----:B------:R-:W-:Y:S01]  /*6930*/  FMUL R123, R123, R8 ;  /* 0x000000087b7b7220 */ /* 0x000fe20000400000 */
[----:B0-----:R-:W-:Y:S01]  /*6940*/  F2FP.SATFINITE.E4M3.F32.PACK_AB_MERGE_C R5, RZ, R128, RZ ;  /* 0x00000080ff05723e */ /* 0x001fe200048070ff */
[----:B------:R-:W-:Y:S01]  /*6950*/  @!P5 STG.E.U8 desc[UR16][R10.64+0x10], R133 ;  /* 0x000010850a00d986 */ /* 0x000fe2000c101110 */
[C---:B------:R-:W-:Y:S01]  /*6960*/  ISETP.LT.OR P5, PT, R29.reuse, 0x19, !P1 ;  /* 0x000000191d00780c */ /* 0x040fe20004fa1670 */
[-C--:B------:R-:W-:Y:S01]  /*6970*/  FMUL R118, R118, R8.reuse ;  /* 0x0000000876767220 */ /* 0x080fe20000400000 */
[----:B------:R-:W-:Y:S01]  /*6980*/  F2FP.SATFINITE.E4M3.F32.PACK_AB_MERGE_C R125, RZ, R125, RZ ;  /* 0x0000007dff7d723e */ /* 0x000fe200048070ff */
[----:B------:R0:W-:Y:S01]  /*6990*/  @!P6 STG.E.U8 desc[UR16][R10.64+0x11], R5 ;  /* 0x000011050a00e986 */ /* 0x0001e2000c101110 */
[----:B------:R-:W-:Y:S01]  /*69a0*/  ISETP.LT.OR P6, PT, R29, 0x1a, !P1 ;  /* 0x0000001a1d00780c */ /* 0x000fe20004fc1670 */
[-C--:B------:R-:W-:Y:S01]  /*69b0*/  FMUL R121, R121, R8.reuse ;  /* 0x0000000879797220 */ /* 0x080fe20000400000 */
[----:B------:R-:W-:Y:S01]  /*69c0*/  FMUL R116, R116, R8 ;  /* 0x0000000874747220 */ /* 0x000fe20000400000 */
[----:B-1----:R-:W-:Y:S01]  /*69d0*/  F2FP.SATFINITE.E4M3.F32.PACK_AB_MERGE_C R25, RZ, R126, RZ ;  /* 0x0000007eff19723e */ /* 0x002fe200048070ff */
[----:B------:R-:W-:Y:S01]  /*69e0*/  @!P3 STG.E.U8 desc[UR16][R6.64+0x10], R131 ;  /* 0x000010830600b986 */ /* 0x000fe2000c101110 */
[----:B------:R-:W-:Y:S01]  /*69f0*/  ISETP.LT.OR P3, PT, R29, 0x19, !P0 ;  /* 0x000000191d00780c */ /* 0x000fe20004761670 */
        /* <DEDUP_REMOVED lines=35> */
[----:B------:R-:W-:Y:S01]  /*6c30*/  ISETP.LT.OR P3, PT, R29, 0x29, !P0 ;  /* 0x000000291d00780c */ /* 0x000fe20004761670 */
[-C--:B------:R-:W-:Y:S01]  /*6c40*/  FMUL R109, R109, R8.reuse ;  /* 0x000000086d6d7220 */ /* 0x080fe20000400000 */
[-C--:B------:R-:W-:Y:S01]  /*6c50*/  FMUL R104, R104, R8.reuse ;  /* 0x0000000868687220 */ /* 0x080fe20000400000 */
        /* <DEDUP_REMOVED lines=104> */
[----:B------:R-:W-:-:S02]  /*72e0*/  ISETP.LT.OR P3, PT, R29, 0x59, !P0 ;  /* 0x000000591d00780c */ /* 0x000fc40004761670 */
[----:B------:R-:W-:Y:S01]  /*72f0*/  F2FP.SATFINITE.E4M3.F32.PACK_AB_MERGE_C R19, RZ, R19, RZ ;  /* 0x00000013ff13723e */ /* 0x000fe200048070ff */
[----:B------:R1:W-:Y:S01]  /*7300*/  @!P4 STG.E.U8 desc[UR16][R6.64+0x51], R25 ;  /* 0x000051190600c986 */ /* 0x0003e2000c101110 */
[C---:B------:R-:W-:Y:S02]  /*7310*/  ISETP.LT.OR P4, PT, R29.reuse, 0x5a, !P0 ;  /* 0x0000005a1d00780c */ /* 0x040fe40004781670 */
[----:B0-----:R-:W-:Y:S01]  /*7320*/  F2FP.SATFINITE.E4M3.F32.PACK_AB_MERGE_C R5, RZ, R92, RZ ;  /* 0x0000005cff05723e */ /* 0x001fe200048070ff */
[----:B------:R-:W-:Y:S01]  /*7330*/  @!P5 STG.E.U8 desc[UR16][R10.64+0x58], R97 ;  /* 0x000058610a00d986 */ /* 0x000fe2000c101110 */
[C---:B------:R-:W-:Y:S02]  /*7340*/  ISETP.LT.OR P5, PT, R29.reuse, 0x61, !P1 ;  /* 0x000000611d00780c */ /* 0x040fe40004fa1670 */
[----:B------:R-:W-:Y:S01]  /*7350*/  F2FP.SATFINITE.E4M3.F32.PACK_AB_MERGE_C R13, RZ, R13, RZ ;  /* 0x0000000dff0d723e */ /* 0x000fe200048070ff */
[----:B------:R0:W-:Y:S01]  /*7360*/  @!P6 STG.E.U8 desc[UR16][R10.64+0x59], R5 ;  /* 0x000059050a00e986 */ /* 0x0001e2000c101110 */
[----:B------:R-:W-:-:S02]  /*7370*/  ISETP.LT.OR P6, PT, R29, 0x62, !P1 ;  /* 0x000000621d00780c */ /* 0x000fc40004fc1670 */
[----:B------:R-:W-:Y:S01]  /*7380*/  F2FP.SATFINITE.E4M3.F32.PACK_AB_MERGE_C R15, RZ, R15, RZ ;  /* 0x0000000fff0f723e */ /* 0x000fe200048070ff */
[----:B------:R-:W-:Y:S01]  /*7390*/  @!P3 STG.E.U8 desc[UR16][R6.64+0x58], R95 ;  /* 0x0000585f0600b986 */ /* 0x000fe2000c101110 */
[----:B-1----:R-:W-:Y:S02]  /*73a0*/  F2FP.SATFINITE.E4M3.F32.PACK_AB_MERGE_C R25, RZ, R90, RZ ;  /* 0x0000005aff19723e */ /* 0x002fe400048070ff */
[----:B------:R-:W-:-:S03]  /*73b0*/  ISETP.LT.OR P3, PT, R29, 0x61, !P0 ;  /* 0x000000611d00780c */ /* 0x000fc60004761670 */
[----:B------:R1:W-:Y:S01]  /*73c0*/  @!P4 STG.E.U8 desc[UR16][R6.64+0x59], R25 ;  /* 0x000059190600c986 */ /* 0x0003e2000c101110 */
[C---:B------:R-:W-:Y:S02]  /*73d0*/  ISETP.LT.OR P4, PT, R29.reuse, 0x62, !P0 ;  /* 0x000000621d00780c */ /* 0x040fe40004781670 */
[----:B0-----:R-:W-:Y:S01]  /*73e0*/  F2FP.SATFINITE.E4M3.F32.PACK_AB_MERGE_C R5, RZ, R88, RZ ;  /* 0x00000058ff05723e */ /* 0x001fe200048070ff */
[----:B------:R-:W-:Y:S01]  /*73f0*/  @!P5 STG.E.U8 desc[UR16][R10.64+0x60], R93 ;  /* 0x0000605d0a00d986 */ /* 0x000fe2000c101110 */
[----:B------:R-:W-:-:S03]  /*7400*/  ISETP.LT.OR P5, PT, R29, 0x69, !P1 ;  /* 0x000000691d00780c */ /* 0x000fc60004fa1670 */
[----:B------:R0:W-:Y:S01]  /*7410*/  @!P6 STG.E.U8 desc[UR16][R10.64+0x61], R5 ;  /* 0x000061050a00e986 */ /* 0x0001e2000c101110 */
[C---:B------:R-:W-:Y:S02]  /*7420*/  ISETP.LT.OR P6, PT, R29.reuse, 0x6a, !P1 ;  /* 0x0000006a1d00780c */ /* 0x040fe40004fc1670 */
[----:B-1----:R-:W-:Y:S01]  /*7430*/  F2FP.SATFINITE.E4M3.F32.PACK_AB_MERGE_C R25, RZ, R22, RZ ;  /* 0x00000016ff19723e */ /* 0x002fe200048070ff */
[----:B------:R-:W-:Y:S01]  /*7440*/  @!P3 STG.E.U8 desc[UR16][R6.64+0x60], R91 ;  /* 0x0000605b0600b986 */ /* 0x000fe2000c101110 */
        /* <DEDUP_REMOVED lines=11> */
[----:B------:R-:W-:Y:S01]  /*7500*/  @!P4 STG.E.U8 desc[UR16][R6.64+0x69], R25 ;  /* 0x000069190600c986 */ /* 0x000fe2000c101110 */
[C---:B------:R-:W-:Y:S02]  /*7510*/  ISETP.LT.OR P4, PT, R29.reuse, 0x79, !P1 ;  /* 0x000000791d00780c */ /* 0x040fe40004f81670 */
[C---:B------:R-:W-:Y:S01]  /*7520*/  ISETP.LT.OR P1, PT, R29.reuse, 0x7a, !P1 ;  /* 0x0000007a1d00780c */ /* 0x040fe20004f21670 */
[----:B------:R1:W-:Y:S01]  /*7530*/  @!P5 STG.E.U8 desc[UR16][R10.64+0x70], R21 ;  /* 0x000070150a00d986 */ /* 0x0003e2000c101110 */
[C---:B------:R-:W-:Y:S02]  /*7540*/  ISETP.LT.OR P5, PT, R29.reuse, 0x72, !P0 ;  /* 0x000000721d00780c */ /* 0x040fe400047a1670 */
[----:B0-----:R-:W-:Y:S01]  /*7550*/  F2FP.SATFINITE.E4M3.F32.PACK_AB_MERGE_C R5, RZ, R16, RZ ;  /* 0x00000010ff05723e */ /* 0x001fe200048070ff */
[----:B------:R0:W-:Y:S01]  /*7560*/  @!P6 STG.E.U8 desc[UR16][R10.64+0x71], R17 ;  /* 0x000071110a00e986 */ /* 0x0001e2000c101110 */
[C---:B------:R-:W-:Y:S02]  /*7570*/  ISETP.LT.OR P6, PT, R29.reuse, 0x79, !P0 ;  /* 0x000000791d00780c */ /* 0x040fe400047c1670 */
[----:B------:R-:W-:Y:S01]  /*7580*/  ISETP.LT.OR P0, PT, R29, 0x7a, !P0 ;  /* 0x0000007a1d00780c */ /* 0x000fe20004701670 */
[----:B------:R2:W-:Y:S01]  /*7590*/  @!P3 STG.E.U8 desc[UR16][R6.64+0x70], R19 ;  /* 0x000070130600b986 */ /* 0x0005e2000c101110 */
[----:B-1----:R-:W-:-:S05]  /*75a0*/  F2FP.SATFINITE.E4M3.F32.PACK_AB_MERGE_C R21, RZ, R14, RZ ;  /* 0x0000000eff15723e */ /* 0x002fca00048070ff */
[----:B------:R2:W-:Y:S01]  /*75b0*/  @!P5 STG.E.U8 desc[UR16][R6.64+0x71], R5 ;  /* 0x000071050600d986 */ /* 0x0005e2000c101110 */
[----:B0-----:R-:W-:-:S03]  /*75c0*/  F2FP.SATFINITE.E4M3.F32.PACK_AB_MERGE_C R17, RZ, R12, RZ ;  /* 0x0000000cff11723e */ /* 0x001fc600048070ff */
[----:B------:R2:W-:Y:S04]  /*75d0*/  @!P4 STG.E.U8 desc[UR16][R10.64+0x78], R13 ;  /* 0x0000780d0a00c986 */ /* 0x0005e8000c101110 */
[----:B------:R2:W-:Y:S04]  /*75e0*/  @!P1 STG.E.U8 desc[UR16][R10.64+0x79], R17 ;  /* 0x000079110a009986 */ /* 0x0005e8000c101110 */
[----:B------:R2:W-:Y:S04]  /*75f0*/  @!P6 STG.E.U8 desc[UR16][R6.64+0x78], R15 ;  /* 0x0000780f0600e986 */ /* 0x0005e8000c101110 */
[----:B------:R2:W-:Y:S02]  /*7600*/  @!P0 STG.E.U8 desc[UR16][R6.64+0x79], R21 ;  /* 0x0000791506008986 */ /* 0x0005e4000c101110 */
.L_x_162:
[----:B------:R-:W-:Y:S05]  /*7610*/  BSYNC B0 ;  /* 0x0000000000007941 */ /* 0x000fea0003800000 */
.L_x_32:
[----:B------:R-:W-:Y:S01]  /*7620*/  ULDC UR6, c[0x0][0xc] ;  /* 0x0000030000067ab9 */ /* 0x000fe20000000800 */
[----:B------:R-:W-:Y:S01]  /*7630*/  ULDC UR7, c[0x0][0x10] ;  /* 0x0000040000077ab9 */ /* 0x000fe20000000800 */
[----:B--2-45:R-:W2:Y:S01]  /*7640*/  LDC R5, c[0x0][0x14] ;  /* 0x00000500ff057b82 */ /* 0x034ea20000000800 */
[----:B------:R-:W-:Y:S01]  /*7650*/  UIMAD.WIDE.U32 UR6, UR6, UR7, URZ ;  /* 0x00000007060672a5 */ /* 0x000fe2000f8e003f */
[----:B0-----:R-:W-:Y:S01]  /*7660*/  PRMT R6, RZ, 0x7610, R6 ;  /* 0x00007610ff067816 */ /* 0x001fe20000000006 */
[----:B------:R-:W-:-:S04]  /*7670*/  IMAD.MOV.U32 R7, RZ, RZ, -0x1 ;  /* 0xffffffffff077424 */ /* 0x000fc800078e00ff */
[----:B--2---:R-:W-:-:S04]  /*7680*/  IMAD.WIDE.U32 R2, R5, UR6, R2 ;  /* 0x0000000605027c25 */ /* 0x004fc8000f8e0002 */
[----:B------:R-:W-:Y:S01]  /*7690*/  IMAD R5, R5, UR7, RZ ;  /* 0x0000000705057c24 */ /* 0x000fe2000f8e02ff */
[----:B------:R-:W-:Y:S02]  /*76a0*/  ULDC.64 UR6, c[0x0][0x650] ;  /* 0x0001940000067ab9 */ /* 0x000fe40000000a00 */
[----:B------:R-:W-:Y:S01]  /*76b0*/  ISETP.GE.U32.AND P0, PT, R2, UR6, PT ;  /* 0x0000000602007c0c */ /* 0x000fe2000bf06070 */
[----:B------:R-:W-:Y:S02]  /*76c0*/  IMAD.IADD R3, R3, 0x1, R5 ;  /* 0x0000000103037824 */ /* 0x000fe400078e0205 */
[----:B------:R-:W-:-:S03]  /*76d0*/  IMAD.MOV.U32 R5, RZ, RZ, -0x1 ;  /* 0xffffffffff057424 */ /* 0x000fc600078e00ff */
[----:B------:R-:W-:-:S13]  /*76e0*/  ISETP.GE.U32.AND.EX P0, PT, R3, UR7, PT, P0 ;  /* 0x0000000703007c0c */ /* 0x000fda000bf06100 */
[----:B------:R-:W-:Y:S05]  /*76f0*/  @P0 BRA `(.L_x_163) ;  /* 0x0000000400600947 */ /* 0x000fea0003800000 */
[----:B------:R-:W0:Y:S01]  /*7700*/  S2R R20, SR_CTAID.X ;  /* 0x0000000000147919 */ /* 0x000e220000002500 */
[----:B------:R-:W2:Y:S01]  /*7710*/  LDC.64 R14, c[0x0][0x628] ;  /* 0x00018a00ff0e7b82 */ /* 0x000ea20000000a00 */
[----:B------:R-:W-:Y:S01]  /*7720*/  ULDC UR6, c[0x0][0x150] ;  /* 0x0000540000067ab9 */ /* 0x000fe20000000800 */
[----:B------:R-:W-:Y:S01]  /*7730*/  IMAD.MOV.U32 R12, RZ, RZ, R2 ;  /* 0x000000ffff0c7224 */ /* 0x000fe200078e0002 */
[----:B------:R-:W4:Y:S01]  /*7740*/  S2R R22, SR_CTAID.Y ;  /* 0x0000000000167919 */ /* 0x000f220000002600 */
[----:B------:R-:W-:-:S04]  /*7750*/  IMAD.MOV.U32 R13, RZ, RZ, R3 ;  /* 0x000000ffff0d7224 */ /* 0x000fc800078e0003 */
[----:B------:R-:W1:Y:S08]  /*7760*/  LDC R23, c[0x0][0x144] ;  /* 0x00005100ff177b82 */ /* 0x000e700000000800 */
[----:B------:R-:W1:Y:S08]  /*7770*/  LDC R16, c[0x0][0x630] ;  /* 0x00018c00ff107b82 */ /* 0x000e700000000800 */
[----:B------:R-:W1:Y:S01]  /*7780*/  LDC.64 R18, c[0x0][0x620] ;  /* 0x00018800ff127b82 */ /* 0x000e620000000a00 */
[----:B--2---:R-:W-:-:S04]  /*7790*/  ISETP.NE.U32.AND P0, PT, R14, RZ, PT ;  /* 0x000000ff0e00720c */ /* 0x004fc80003f05070 */
[----:B------:R-:W-:Y:S02]  /*77a0*/  ISETP.NE.AND.EX P0, PT, R15, RZ, PT, P0 ;  /* 0x000000ff0f00720c */ /* 0x000fe40003f05300 */
[----:B0-----:R-:W-:-:S05]  /*77b0*/  I2FP.F32.U32 R5, R20 ;  /* 0x0000001400057245 */ /* 0x001fca0000201000 */
[----:B------:R-:W-:-:S04]  /*77c0*/  FMUL R5, R5, UR6 ;  /* 0x0000000605057c20 */ /* 0x000fc80008400000 */
[----:B------:R0:W2:Y:S02]  /*77d0*/  F2I.U32.TRUNC.NTZ R21, R5 ;  /* 0x0000000500157305 */ /* 0x0000a4000020f000 */
[----:B----4-:R-:W-:Y:S05]  /*77e0*/  @!P0 BRA `(.L_x_164) ;  /* 0x0000000000288947 */ /* 0x010fea0003800000 */
[----:B0-----:R-:W0:Y:S02]  /*77f0*/  LDC R5, c[0x0][0x634] ;  /* 0x00018d00ff057b82 */ /* 0x001e240000000800 */
        /* <DEDUP_REMOVED lines=9> */
.L_x_164:
[-CC-:B-1----:R-:W-:Y:S01]  /*7890*/  SHF.R.U64 R17, R12, R16.reuse, R13.reuse ;  /* 0x000000100c117219 */ /* 0x182fe2000000120d */
[----:B------:R-:W1:Y:S01]  /*78a0*/  LDC.64 R28, c[0x0][0x640] ;  /* 0x00019000ff1c7b82 */ /* 0x000e620000000a00 */
[----:B0-----:R-:W-:Y:S01]  /*78b0*/  SHF.R.U32.HI R5, RZ, R16, R13 ;  /* 0x00000010ff057219 */ /* 0x001fe2000001160d */
[----:B--2---:R-:W-:Y:S01]  /*78c0*/  IMAD.MOV R21, RZ, RZ, -R21 ;  /* 0x000000ffff157224 */ /* 0x004fe200078e0a15 */
[----:B------:R-:W-:Y:S01]  /*78d0*/  IADD3 R11, P0, RZ, -R17, RZ ;  /* 0x80000011ff0b7210 */ /* 0x000fe20007f1e0ff */
[----:B------:R-:W-:Y:S02]  /*78e0*/  ULDC UR6, c[0x0][0x154] ;  /* 0x0000550000067ab9 */ /* 0x000fe40000000800 */
[----:B------:R-:W-:Y:S02]  /*78f0*/  IMAD R23, R23, R21, R20 ;  /* 0x0000001517177224 */ /* 0x000fe400078e0214 */
[----:B------:R-:W0:Y:S01]  /*7900*/  LDC R12, c[0x0][0x618] ;  /* 0x00018600ff0c7b82 */ /* 0x000e220000000800 */
[----:B------:R-:W-:-:S02]  /*7910*/  IMAD.X R5, RZ, RZ, ~R5, P0 ;  /* 0x000000ffff057224 */ /* 0x000fc400000e0e05 */
[----:B------:R-:W-:-:S04]  /*7920*/  IMAD.WIDE.U32 R6, R11, R18, R2 ;  /* 0x000000120b067225 */ /* 0x000fc800078e0002 */
[----:B------:R-:W-:Y:S01]  /*7930*/  IMAD R10, R5, R18, RZ ;  /* 0x00000012050a7224 */ /* 0x000fe200078e02ff */
[----:B------:R-:W2:Y:S03]  /*7940*/  LDC R24, c[0x0][0x608] ;  /* 0x00018200ff187b82 */ /* 0x000ea60000000800 */
[----:B------:R-:W-:Y:S02]  /*7950*/  IMAD R5, R11, R19, R10 ;  /* 0x000000130b057224 */ /* 0x000fe400078e020a */
[----:B------:R-:W-:Y:S02]  /*7960*/  IMAD.MOV.U32 R11, RZ, RZ, 0x1 ;  /* 0x00000001ff0b7424 */ /* 0x000fe400078e00ff */
[----:B------:R-:W-:Y:S01]  /*7970*/  IMAD.IADD R5, R7, 0x1, R5 ;  /* 0x0000000107057824 */ /* 0x000fe200078e0205 */
[----:B---3--:R-:W3:Y:S01]  /*7980*/  LDC R26, c[0x0][0x658] ;  /* 0x00019600ff1a7b82 */ /* 0x008ee20000000800 */
[----:B------:R-:W-:-:S02]  /*7990*/  I2FP.F32.U32 R7, R22 ;  /* 0x0000001600077245 */ /* 0x000fc40000201000 */
[----:B-1----:R-:W-:-:S03]  /*79a0*/  ISETP.NE.U32.AND P0, PT, R28, RZ, PT ;  /* 0x000000ff1c00720c */ /* 0x002fc60003f05070 */
[----:B------:R-:W-:Y:S01]  /*79b0*/  FMUL R10, R7, UR6 ;  /* 0x00000006070a7c20 */ /* 0x000fe20008400000 */
[----:B------:R-:W-:Y:S01]  /*79c0*/  ISETP.NE.AND.EX P0, PT, R29, RZ, PT, P0 ;  /* 0x000000ff1d00720c */ /* 0x000fe20003f05300 */
[----:B------:R-:W1:Y:S01]  /*79d0*/  LDC R21, c[0x0][0x148] ;  /* 0x00005200ff157b82 */ /* 0x000e620000000800 */
[-CC-:B0-----:R-:W-:Y:S01]  /*79e0*/  SHF.R.U64 R16, R6, R12.reuse, R5.reuse ;  /* 0x0000000c06107219 */ /* 0x181fe20000001205 */
[----:B------:R0:W4:Y:S01]  /*79f0*/  F2I.U32.TRUNC.NTZ R18, R10 ;  /* 0x0000000a00127305 */ /* 0x000122000020f000 */
[----:B------:R-:W-:Y:S01]  /*7a00*/  SHF.R.U32.HI R5, RZ, R12, R5 ;  /* 0x0000000cff057219 */ /* 0x000fe20000011605 */
[----:B------:R-:W-:-:S04]  /*7a10*/  IMAD.MOV.U32 R7, RZ, RZ, -0x1 ;  /* 0xffffffffff077424 */ /* 0x000fc800078e00ff */
[----:B------:R-:W0:Y:S01]  /*7a20*/  LDC R20, c[0x0][0x600] ;  /* 0x00018000ff147b82 */ /* 0x000e220000000800 */
[-CC-:B--2---:R-:W-:Y:S02]  /*7a30*/  SHF.R.U64 R14, R16, R24.reuse, R5.reuse ;  /* 0x00000018100e7219 */ /* 0x184fe40000001205 */
[----:B------:R-:W-:-:S05]  /*7a40*/  SHF.R.U32.HI R5, RZ, R24, R5 ;  /* 0x00000018ff057219 */ /* 0x000fca0000011605 */
[----:B------:R-:W2:Y:S01]  /*7a50*/  LDC R27, c[0x0][0x648] ;  /* 0x00019200ff1b7b82 */ /* 0x000ea20000000800 */
[-C--:B---3--:R-:W-:Y:S02]  /*7a60*/  SHF.L.U32 R6, R7, R26.reuse, RZ ;  /* 0x0000001a07067219 */ /* 0x088fe400000006ff */
[-CC-:B------:R-:W-:Y:S02]  /*7a70*/  SHF.R.U64 R19, R14, R26.reuse, R5.reuse ;  /* 0x0000001a0e137219 */ /* 0x180fe40000001205 */
[----:B------:R-:W-:Y:S02]  /*7a80*/  SHF.R.U32.HI R7, RZ, R26, R5 ;  /* 0x0000001aff077219 */ /* 0x000fe40000011605 */
[----:B------:R-:W-:Y:S01]  /*7a90*/  LOP3.LUT R25, RZ, R6, RZ, 0x33, !PT ;  /* 0x00000006ff197212 */ /* 0x000fe200078e33ff */
[----:B------:R-:W3:Y:S01]  /*7aa0*/  LDC R30, c[0x0][0x638] ;  /* 0x00018e00ff1e7b82 */ /* 0x000ee20000000800 */
[----:B------:R-:W-:Y:S01]  /*7ab0*/  SHF.L.U32 R26, R11, R26, RZ ;  /* 0x0000001a0b1a7219 */ /* 0x000fe200000006ff */
[----:B------:R-:W-:-:S06]  /*7ac0*/  IMAD.MOV.U32 R6, RZ, RZ, R19 ;  /* 0x000000ffff067224 */ /* 0x000fcc00078e0013 */
[----:B------:R-:W0:Y:S01]  /*7ad0*/  LDC R31, c[0x0][0x610] ;  /* 0x00018400ff1f7b82 */ /* 0x000e220000000800 */
[----:B----4-:R-:W-:Y:S05]  /*7ae0*/  @!P0 BRA `(.L_x_165) ;  /* 0x0000000000288947 */ /* 0x010fea0003800000 */
[----:B------:R-:W4:Y:S02]  /*7af0*/  LDC R6, c[0x0][0x64c] ;  /* 0x00019300ff067b82 */ /* 0x000f240000000800 */
[----:B----4-:R-:W-:-:S05]  /*7b00*/  IADD3 R5, P0, R19, R6, RZ ;  /* 0x0000000613057210 */ /* 0x010fca0007f1e0ff */
[----:B------:R-:W-:-:S04]  /*7b10*/  IMAD.X R15, RZ, RZ, R7, P0 ;  /* 0x000000ffff0f7224 */ /* 0x000fc800000e0607 */
[----:B------:R-:W-:-:S04]  /*7b20*/  IMAD.WIDE.U32 R6, R15, R28, RZ ;  /* 0x0000001c0f067225 */ /* 0x000fc800078e00ff */
[----:B0-----:R-:W-:-:S04]  /*7b30*/  IMAD.WIDE.U32 R10, P0, R5, R29, R6 ;  /* 0x0000001d050a7225 */ /* 0x001fc80007800006 */
[----:B------:R-:W-:-:S04]  /*7b40*/  IMAD.WIDE.U32 R6, R5, R28, RZ ;  /* 0x0000001c05067225 */ /* 0x000fc800078e00ff */
[----:B------:R-:W-:Y:S01]  /*7b50*/  IMAD.X R13, RZ, RZ, RZ, P0 ;  /* 0x000000ffff0d7224 */ /* 0x000fe200000e06ff */
[----:B------:R-:W-:Y:S01]  /*7b60*/  IADD3 RZ, P0, R7, R10, RZ ;  /* 0x0000000a07ff7210 */ /* 0x000fe20007f1e0ff */
[----:B------:R-:W-:-:S04]  /*7b70*/  IMAD.MOV.U32 R12, RZ, RZ, R11 ;  /* 0x000000ffff0c7224 */ /* 0x000fc800078e000b */
[----:B------:R-:W-:-:S08]  /*7b80*/  IMAD.WIDE.U32.X R6, R15, R29, R12, P0 ;  /* 0x0000001d0f067225 */ /* 0x000fd000000e040c */
.L_x_165:
[----:B--2---:R-:W-:Y:S01]  /*7b90*/  SHF.R.U64 R5, R6, R27, R7 ;  /* 0x0000001b06057219 */ /* 0x004fe20000001207 */
[----:B0-----:R-:W-:Y:S01]  /*7ba0*/  VIADD R7, R20, 0xffffffff ;  /* 0xffffffff14077836 */ /* 0x001fe20000000000 */
[----:B------:R-:W-:Y:S01]  /*7bb0*/  LOP3.LUT R28, R14, R25, RZ, 0xc0, !PT ;  /* 0x000000190e1c7212 */ /* 0x000fe200078ec0ff */
[----:B------:R-:W-:Y:S02]  /*7bc0*/  IMAD.MOV R18, RZ, RZ, -R18 ;  /* 0x000000ffff127224 */ /* 0x000fe400078e0a12 */
[----:B------:R-:W-:Y:S01]  /*7bd0*/  IMAD.MOV R6, RZ, RZ, -R5 ;  /* 0x000000ffff067224 */ /* 0x000fe200078e0a05 */
[----:B------:R-:W-:Y:S01]  /*7be0*/  LOP3.LUT R16, R16, R7, RZ, 0xc0, !PT ;  /* 0x0000000710107212 */ /* 0x000fe200078ec0ff */
[----:B------:R-:W-:Y:S02]  /*7bf0*/  IMAD R28, R26, R5, R28 ;  /* 0x000000051a1c7224 */ /* 0x000fe400078e021c */
[----:B-1----:R-:W-:Y:S02]  /*7c00*/  @P2 IMAD R23, R21, R18, R22 ;  /* 0x0000001215172224 */ /* 0x002fe400078e0216 */
[----:B---3--:R-:W-:-:S02]  /*7c10*/  IMAD R5, R6, R30, R19 ;  /* 0x0000001e06057224 */ /* 0x008fc400078e0213 */
[----:B------:R-:W-:Y:S02]  /*7c20*/  IMAD R28, R28, R31, R23 ;  /* 0x0000001f1c1c7224 */ /* 0x000fe400078e0217 */
[----:B------:R-:W-:Y:S02]  /*7c30*/  IMAD R5, R5, R20, R16 ;  /* 0x0000001405057224 */ /* 0x000fe400078e0210 */
[----:B------:R-:W-:-:S03]  /*7c40*/  IMAD.MOV.U32 R6, RZ, RZ, 0x1 ;  /* 0x00000001ff067424 */ /* 0x000fc600078e00ff */
[----:B------:R-:W-:Y:S02]  /*7c50*/  SEL R7, R5, R28, !P2 ;  /* 0x0000001c05077207 */ /* 0x000fe40005000000 */
[----:B------:R-:W-:Y:S01]  /*7c60*/  SEL R28, R28, R5, !P2 ;  /* 0x000000051c1c7207 */ /* 0x000fe20005000000 */
[----:B------:R-:W-:-:S07]  /*7c70*/  IMAD.MOV.U32 R5, RZ, RZ, R17 ;  /* 0x000000ffff057224 */ /* 0x000fce00078e0011 */
.L_x_163:
[----:B------:R-:W-:Y:S01]  /*7c80*/  LOP3.LUT P0, RZ, R6, 0xff, RZ, 0xc0, !PT ;  /* 0x000000ff06ff7812 */ /* 0x000fe2000780c0ff */
[----:B------:R-:W-:-:S12]  /*7c90*/  IMAD.MOV.U32 R6, RZ, RZ, R28 ;  /* 0x000000ffff067224 */ /* 0x000fd800078e001c */
[----:B------:R-:W-:Y:S05]  /*7ca0*/  @P0 BRA `(.L_x_166) ;  /* 0xffffff9000f80947 */ /* 0x000fea000383ffff */
[----:B------:R-:W-:Y:S05]  /*7cb0*/  EXIT ;  /* 0x000000000000794d */ /* 0x000fea0003800000 */
.L_x_4:
[----:B0-----:R-:W-:Y:S01]  /*7cc0*/  ULDC.64 UR4, c[0x0][0x650] ;  /* 0x0001940000047ab9 */ /* 0x001fe20000000a00 */
        /* <DEDUP_REMOVED lines=25> */
.L_x_168:
[--C-:B------:R-:W-:Y:S01]  /*7e60*/  SHF.R.U64 R16, R14, R18, R15.reuse ;  /* 0x000000120e107219 */ /* 0x100fe2000000120f */
[----:B------:R-:W0:Y:S01]  /*7e70*/  LDC R22, c[0x0][0x618] ;  /* 0x00018600ff167b82 */ /* 0x000e220000000800 */
[----:B------:R-:W-:Y:S01]  /*7e80*/  I2FP.F32.U32 R7, R8 ;  /* 0x0000000800077245 */ /* 0x000fe20000201000 */
[----:B------:R-:W-:Y:S01]  /*7e90*/  ULDC UR4, c[0x0][0x150] ;  /* 0x0000540000047ab9 */ /* 0x000fe20000000800 */
[----:B------:R-:W-:Y:S02]  /*7ea0*/  SHF.R.U32.HI R6, RZ, R18, R15 ;  /* 0x00000012ff067219 */ /* 0x000fe4000001160f */
[----:B------:R-:W-:Y:S01]  /*7eb0*/  IADD3 R9, P0, RZ, -R16, RZ ;  /* 0x80000010ff097210 */ /* 0x000fe20007f1e0ff */
[----:B------:R-:W-:Y:S01]  /*7ec0*/  FMUL R13, R7, UR4 ;  /* 0x00000004070d7c20 */ /* 0x000fe20008400000 */
[----:B------:R-:W-:Y:S01]  /*7ed0*/  ULDC UR4, c[0x0][0x154] ;  /* 0x0000550000047ab9 */ /* 0x000fe20000000800 */
[----:B------:R-:W1:Y:S02]  /*7ee0*/  LDC.64 R24, c[0x0][0x640] ;  /* 0x00019000ff187b82 */ /* 0x000e640000000a00 */
[----:B------:R-:W-:-:S02]  /*7ef0*/  IMAD.X R11, RZ, RZ, ~R6, P0 ;  /* 0x000000ffff0b7224 */ /* 0x000fc400000e0e06 */
[----:B------:R-:W2:Y:S01]  /*7f00*/  F2I.U32.TRUNC.NTZ R13, R13 ;  /* 0x0000000d000d7305 */ /* 0x000ea2000020f000 */
[----:B------:R-:W-:-:S03]  /*7f10*/  IMAD.WIDE.U32 R6, R9, R20, R2 ;  /* 0x0000001409067225 */ /* 0x000fc600078e0002 */
[----:B------:R-:W3:Y:S01]  /*7f20*/  LDC R15, c[0x0][0x144] ;  /* 0x00005100ff0f7b82 */ /* 0x000ee20000000800 */
[----:B------:R-:W-:-:S04]  /*7f30*/  IMAD R12, R11, R20, RZ ;  /* 0x000000140b0c7224 */ /* 0x000fc800078e02ff */
[----:B------:R-:W-:Y:S02]  /*7f40*/  IMAD R9, R9, R21, R12 ;  /* 0x0000001509097224 */ /* 0x000fe400078e020c */
[----:B------:R-:W-:Y:S01]  /*7f50*/  IMAD.MOV.U32 R12, RZ, RZ, -0x1 ;  /* 0xffffffffff0c7424 */ /* 0x000fe200078e00ff */
[----:B------:R-:W4:Y:S01]  /*7f60*/  LDC R18, c[0x0][0x608] ;  /* 0x00018200ff127b82 */ /* 0x000f220000000800 */
[----:B------:R-:W-:Y:S01]  /*7f70*/  IMAD.IADD R7, R7, 0x1, R9 ;  /* 0x0000000107077824 */ /* 0x000fe200078e0209 */
[----:B------:R-:W-:-:S04]  /*7f80*/  I2FP.F32.U32 R9, R10 ;  /* 0x0000000a00097245 */ /* 0x000fc80000201000 */
[-C--:B0-----:R-:W-:Y:S01]  /*7f90*/  SHF.R.U64 R14, R6, R22.reuse, R7 ;  /* 0x00000016060e7219 */ /* 0x081fe20000001207 */
[----:B--2---:R-:W-:Y:S01]  /*7fa0*/  IMAD.MOV R6, RZ, RZ, -R13 ;  /* 0x000000ffff067224 */ /* 0x004fe200078e0a0d */
[----:B------:R-:W0:Y:S01]  /*7fb0*/  LDC R11, c[0x0][0x658] ;  /* 0x00019600ff0b7b82 */ /* 0x000e220000000800 */
[----:B-1----:R-:W-:Y:S01]  /*7fc0*/  ISETP.NE.U32.AND P0, PT, R24, RZ, PT ;  /* 0x000000ff1800720c */ /* 0x002fe20003f05070 */
[----:B------:R-:W-:Y:S01]  /*7fd0*/  FMUL R9, R9, UR4 ;  /* 0x0000000409097c20 */ /* 0x000fe20008400000 */
[----:B------:R-:W-:Y:S02]  /*7fe0*/  SHF.R.U32.HI R7, RZ, R22, R7 ;  /* 0x00000016ff077219 */ /* 0x000fe40000011607 */
[----:B------:R-:W-:-:S03]  /*7ff0*/  ISETP.NE.AND.EX P0, PT, R25, RZ, PT, P0 ;  /* 0x000000ff1900720c */ /* 0x000fc60003f05300 */
[----:B------:R-:W1:Y:S01]  /*8000*/  LDC R21, c[0x0][0x148] ;  /* 0x00005200ff157b82 */ /* 0x000e620000000800 */
[----:B---3--:R-:W-:Y:S02]  /*8010*/  IMAD R22, R15, R6, R8 ;  /* 0x000000060f167224 */ /* 0x008fe400078e0208 */
[----:B------:R-:W-:-:S05]  /*8020*/  IMAD.MOV.U32 R8, RZ, RZ, 0x1 ;  /* 0x00000001ff087424 */ /* 0x000fca00078e00ff */
[----:B------:R-:W2:Y:S01]  /*8030*/  LDC R20, c[0x0][0x600] ;  /* 0x00018000ff147b82 */ /* 0x000ea20000000800 */
[-CC-:B----4-:R-:W-:Y:S02]  /*8040*/  SHF.R.U64 R17, R14, R18.reuse, R7.reuse ;  /* 0x000000120e117219 */ /* 0x190fe40000001207 */
[----:B------:R-:W-:Y:S02]  /*8050*/  SHF.R.U32.HI R6, RZ, R18, R7 ;  /* 0x00000012ff067219 */ /* 0x000fe40000011607 */
[----:B------:R3:W4:Y:S03]  /*8060*/  F2I.U32.TRUNC.NTZ R18, R9 ;  /* 0x0000000900127305 */ /* 0x000726000020f000 */
[----:B------:R-:W1:Y:S01]  /*8070*/  LDC R23, c[0x0][0x648] ;  /* 0x00019200ff177b82 */ /* 0x000e620000000800 */
[-C--:B0-----:R-:W-:Y:S02]  /*8080*/  SHF.R.U64 R19, R17, R11.reuse, R6 ;  /* 0x0000000b11137219 */ /* 0x081fe40000001206 */
[----:B------:R-:W-:-:S02]  /*8090*/  SHF.L.U32 R12, R12, R11, RZ ;  /* 0x0000000b0c0c7219 */ /* 0x000fc400000006ff */
[-C--:B------:R-:W-:Y:S01]  /*80a0*/  SHF.R.U32.HI R7, RZ, R11.reuse, R6 ;  /* 0x0000000bff077219 */ /* 0x080fe20000011606 */
[----:B------:R-:W-:Y:S01]  /*80b0*/  IMAD.MOV.U32 R6, RZ, RZ, R19 ;  /* 0x000000ffff067224 */ /* 0x000fe200078e0013 */
[----:B------:R-:W-:Y:S01]  /*80c0*/  SHF.L.U32 R27, R8, R11, RZ ;  /* 0x0000000b081b7219 */ /* 0x000fe200000006ff */
[----:B------:R-:W0:Y:S01]  /*80d0*/  LDC R26, c[0x0][0x638] ;  /* 0x00018e00ff1a7b82 */ /* 0x000e220000000800 */
[----:B------:R-:W-:-:S07]  /*80e0*/  LOP3.LUT R28, RZ, R12, RZ, 0x33, !PT ;  /* 0x0000000cff1c7212 */ /* 0x000fce00078e33ff */
[----:B------:R-:W0:Y:S01]  /*80f0*/  LDC R29, c[0x0][0x610] ;  /* 0x00018400ff1d7b82 */ /* 0x000e220000000800 */
[----:B---34-:R-:W-:Y:S05]  /*8100*/  @!P0 BRA `(.L_x_169) ;  /* 0x0000000000288947 */ /* 0x018fea0003800000 */
        /* <DEDUP_REMOVED lines=10> */
.L_x_169:
[----:B-1----:R-:W-:Y:S01]  /*81b0*/  SHF.R.U64 R7, R6, R23, R7 ;  /* 0x0000001706077219 */ /* 0x002fe20000001207 */
[----:B--2---:R-:W-:Y:S01]  /*81c0*/  VIADD R9, R20, 0xffffffff ;  /* 0xffffffff14097836 */ /* 0x004fe20000000000 */
[----:B------:R-:W-:Y:S01]  /*81d0*/  LOP3.LUT R6, R17, R28, RZ, 0xc0, !PT ;  /* 0x0000001c11067212 */ /* 0x000fe200078ec0ff */
[----:B------:R-:W-:Y:S02]  /*81e0*/  IMAD.MOV R18, RZ, RZ, -R18 ;  /* 0x000000ffff127224 */ /* 0x000fe400078e0a12 */
[----:B------:R-:W-:Y:S02]  /*81f0*/  IMAD.MOV R8, RZ, RZ, -R7 ;  /* 0x000000ffff087224 */ /* 0x000fe400078e0a07 */
[----:B------:R-:W-:Y:S01]  /*8200*/  IMAD R11, R27, R7, R6 ;  /* 0x000000071b0b7224 */ /* 0x000fe200078e0206 */
[----:B------:R-:W-:Y:S01]  /*8210*/  LOP3.LUT R7, R14, R9, RZ, 0xc0, !PT ;  /* 0x000000090e077212 */ /* 0x000fe200078ec0ff */
[----:B------:R-:W-:Y:S02]  /*8220*/  @P2 IMAD R22, R21, R18, R10 ;  /* 0x0000001215162224 */ /* 0x000fe400078e020a */
[----:B0-----:R-:W-:-:S02]  /*8230*/  IMAD R6, R8, R26, R19 ;  /* 0x0000001a08067224 */ /* 0x001fc400078e0213 */
[----:B------:R-:W-:Y:S02]  /*8240*/  IMAD R11, R11, R29, R22 ;  /* 0x0000001d0b0b7224 */ /* 0x000fe400078e0216 */
[----:B------:R-:W-:Y:S02]  /*8250*/  IMAD R6, R6, R20, R7 ;  /* 0x0000001406067224 */ /* 0x000fe400078e0207 */
[----:B------:R-:W-:-:S03]  /*8260*/  IMAD.MOV.U32 R8, RZ, RZ, 0x1 ;  /* 0x00000001ff087424 */ /* 0x000fc600078e00ff */
[----:B------:R-:W-:Y:S02]  /*8270*/  SEL R14, R6, R11, !P2 ;  /* 0x0000000b060e7207 */ /* 0x000fe40005000000 */
[----:B------:R-:W-:Y:S01]  /*8280*/  SEL R11, R11, R6, !P2 ;  /* 0x000000060b0b7207 */ /* 0x000fe20005000000 */
[----:B------:R-:W-:Y:S01]  /*8290*/  IMAD.MOV.U32 R6, RZ, RZ, R16 ;  /* 0x000000ffff067224 */ /* 0x000fe200078e0010 */
[----:B------:R-:W-:-:S07]  /*82a0*/  PRMT R7, R8, 0x7610, R7 ;  /* 0x0000761008077816 */ /* 0x000fce0000000007 */
.L_x_167:
[----:B------:R-:W-:-:S08]  /*82b0*/  NOP ;  /* 0x0000000000007918 */ /* 0x000fd00000000000 */
[----:B------:R-:W0:-:S00]  /*82c0*/  USETMAXREG.DEALLOC.CTAPOOL 0x28 ;  /* 0x00000028000079c8 */ /* 0x000e0000080e0500 */
[----:B0-----:R-:W-:-:S13]  /*82d0*/  ISETP.NE.AND P0, PT, R5, RZ, PT ;  /* 0x000000ff0500720c */ /* 0x001fda0003f05270 */
[----:B------:R-:W-:Y:S05]  /*82e0*/  @P0 EXIT ;  /* 0x000000000000094d */ /* 0x000fea0003800000 */
[----:B------:R-:W-:Y:S01]  /*82f0*/  LOP3.LUT P0, RZ, R7, 0xff, RZ, 0xc0, !PT ;  /* 0x000000ff07ff7812 */ /* 0x000fe2000780c0ff */
[----:B------:R-:W-:Y:S02]  /*8300*/  IMAD.MOV.U32 R5, RZ, RZ, 0x1 ;  /* 0x00000001ff057424 */ /* 0x000fe400078e00ff */
[----:B------:R-:W-:-:S10]  /*8310*/  IMAD.MOV.U32 R13, RZ, RZ, RZ ;  /* 0x000000ffff0d7224 */ /* 0x000fd400078e00ff */
[----:B------:R-:W-:Y:S05]  /*8320*/  @!P0 BRA `(.L_x_170) ;  /* 0x0000000c002c8947 */ /* 0x000fea0003800000 */
[----:B------:R-:W0:Y:S01]  /*8330*/  LDC R5, c[0x0][0x28c] ;  /* 0x0000a300ff057b82 */ /* 0x000e220000000800 */
[----:B------:R-:W-:Y:S01]  /*8340*/  ULDC UR5, c[0x0][0x600] ;  /* 0x0001800000057ab9 */ /* 0x000fe20000000800 */
[----:B------:R-:W-:Y:S01]  /*8350*/  ULDC UR4, c[0x0][0xc] ;  /* 0x0000030000047ab9 */ /* 0x000fe20000000800 */
[----:B------:R-:W-:Y:S01]  /*8360*/  UIADD3 UR16, UR5, -0x1, URZ ;  /* 0xffffffff05107890 */ /* 0x000fe2000fffe03f */
[C---:B------:R-:W-:Y:S01]  /*8370*/  LOP3.LUT P3, RZ, R0.reuse, 0x7f, RZ, 0xc0, !PT ;  /* 0x0000007f00ff7812 */ /* 0x040fe2000786c0ff */
[----:B------:R-:W-:Y:S01]  /*8380*/  ULDC UR6, c[0x0][0x658] ;  /* 0x0001960000067ab9 */ /* 0x000fe20000000800 */
[----:B------:R-:W-:Y:S01]  /*8390*/  ULDC UR5, c[0x0][0x10] ;  /* 0x0000040000057ab9 */ /* 0x000fe20000000800 */
[----:B------:R-:W-:Y:S01]  /*83a0*/  UMOV UR7, 0xffffffff ;  /* 0xffffffff00077882 */ /* 0x000fe20000000000 */
[----:B------:R-:W-:Y:S01]  /*83b0*/  UMOV UR8, 0x1 ;  /* 0x0000000100087882 */ /* 0x000fe20000000000 */
[----:B------:R-:W-:Y:S01]  /*83c0*/  UIMAD.WIDE.U32 UR4, UR4, UR5, URZ ;  /* 0x00000005040472a5 */ /* 0x000fe2000f8e003f */
[----:B------:R-:W-:Y:S01]  /*83d0*/  LOP3.LUT P0, RZ, R0, 0x1f, RZ, 0xc0, !PT ;  /* 0x0000001f00ff7812 */ /* 0x000fe2000780c0ff */
[----:B------:R-:W-:Y:S01]  /*83e0*/  USHF.L.U32 UR7, UR7, UR6, URZ ;  /* 0x0000000607077299 */ /* 0x000fe2000800063f */
[----:B------:R-:W-:Y:S01]  /*83f0*/  BSSY B0, `(.L_x_170) ;  /* 0x00000be000007945 */ /* 0x000fe20003800000 */
[----:B------:R-:W-:Y:S01]  /*8400*/  USHF.L.U32 UR18, UR8, UR6, URZ ;  /* 0x0000000608127299 */ /* 0x000fe2000800063f */
[----:B------:R-:W-:Y:S01]  /*8410*/  IMAD.MOV.U32 R15, RZ, RZ, 0x1 ;  /* 0x00000001ff0f7424 */ /* 0x000fe200078e00ff */
[----:B------:R-:W-:Y:S01]  /*8420*/  LOP3.LUT R16, R4, 0x2, RZ, 0xfc, !PT ;  /* 0x0000000204107812 */ /* 0x000fe200078efcff */
[----:B------:R-:W-:Y:S01]  /*8430*/  ULDC UR6, c[0x0][0x14] ;  /* 0x0000050000067ab9 */ /* 0x000fe20000000800 */
[----:B------:R-:W-:Y:S01]  /*8440*/  PLOP3.LUT P0, PT, P0, P3, PT, 0x8a, 0x0 ;  /* 0x000000000000781c */ /* 0x000fe20000707172 */
[----:B------:R-:W-:Y:S01]  /*8450*/  UIMAD.WIDE.U32 UR20, UR4, UR6, URZ ;  /* 0x00000006041472a5 */ /* 0x000fe2000f8e003f */
[----:B------:R-:W-:Y:S01]  /*8460*/  IMAD.MOV.U32 R13, RZ, RZ, RZ ;  /* 0x000000ffff0d7224 */ /* 0x000fe200078e00ff */
[----:B------:R-:W-:-:S02]  /*8470*/  UIMAD UR13, UR5, UR6, URZ ;  /* 0x00000006050d72a4 */ /* 0x000fc4000f8e023f */
[----:B------:R-:W-:Y:S01]  /*8480*/  ULOP3.LUT UR17, URZ, UR7, URZ, 0x33, !UPT ;  /* 0x000000073f117292 */ /* 0x000fe2000f8e333f */
[----:B0-----:R-:W-:Y:S01]  /*8490*/  VIADD R5, R5, 0x3f ;  /* 0x0000003f05057836 */ /* 0x001fe20000000000 */
[----:B------:R-:W-:Y:S01]  /*84a0*/  UIADD3 UR13, UR21, UR13, URZ ;  /* 0x0000000d150d7290 */ /* 0x000fe2000fffe03f */
[----:B------:R-:W-:-:S03]  /*84b0*/  ULDC.64 UR22, c[0x0][0x198] ;  /* 0x0000660000167ab9 */ /* 0x000fc60000000a00 */
[----:B------:R-:W-:-:S04]  /*84c0*/  SHF.R.S32.HI R8, RZ, 0x1f, R5 ;  /* 0x0000001fff087819 */ /* 0x000fc80000011405 */
[----:B------:R-:W-:Y:S01]  /*84d0*/  LEA.HI R8, R8, R5, RZ, 0x6 ;  /* 0x0000000508087211 */ /* 0x000fe200078f30ff */
[----:B------:R-:W-:-:S03]  /*84e0*/  IMAD.MOV.U32 R5, RZ, RZ, 0x1 ;  /* 0x00000001ff057424 */ /* 0x000fc600078e00ff */
[----:B------:R-:W-:-:S05]  /*84f0*/  SHF.R.S32.HI R12, RZ, 0x6, R8 ;  /* 0x00000006ff0c7819 */ /* 0x000fca0000011408 */
[----:B------:R-:W-:-:S07]  /*8500*/  VIADD R0, R12, 0x1 ;  /* 0x000000010c007836 */ /* 0x000fce0000000000 */
.L_x_182:
[----:B------:R-:W-:-:S03]  /*8510*/  UMOV UR4, 0xffffffff ;  /* 0xffffffff00047882 */ /* 0x000fc60000000000 */
[----:B------:R-:W-:Y:S05]  /*8520*/  BRA.DIV UR4, `(.L_x_171) ;  /* 0x0000001604047947 */ /* 0x000fea000b800000 */
[----:B------:R-:W-:-:S13]  /*8530*/  ELECT P1, URZ, PT ;  /* 0x00000000003f782f */ /* 0x000fda0003820000 */
.L_x_203:
[----:B------:R-:W0:Y:S01]  /*8540*/  LDC R7, c[0x0][0x28c] ;  /* 0x0000a300ff077b82 */ /* 0x000e220000000800 */
[----:B------:R-:W-:Y:S01]  /*8550*/  BSSY B1, `(.L_x_172) ;  /* 0x0000035000017945 */ /* 0x000fe20003800000 */
[----:B0-----:R-:W-:-:S13]  /*8560*/  ISETP.LT.OR P1, PT, R7, 0x1, !P1 ;  /* 0x000000010700780c */ /* 0x001fda0004f21670 */
[----:B------:R-:W-:Y:S05]  /*8570*/  @P1 BRA `(.L_x_173) ;  /* 0x0000000000c81947 */ /* 0x000fea0003800000 */
[----:B------:R-:W-:Y:S02]  /*8580*/  IMAD.SHL.U32 R14, R14, 0x80, RZ ;  /* 0x000000800e0e7824 */ /* 0x000fe400078e00ff */
[----:B------:R-:W-:Y:S02]  /*8590*/  IMAD.SHL.U32 R17, R11, 0x80, RZ ;  /* 0x000000800b117824 */ /* 0x000fe400078e00ff */
[----:B------:R-:W-:Y:S02]  /*85a0*/  IMAD.MOV.U32 R20, RZ, RZ, RZ ;  /* 0x000000ffff147224 */ /* 0x000fe400078e00ff */
[----:B------:R-:W-:Y:S02]  /*85b0*/  IMAD.MOV.U32 R7, RZ, RZ, R0 ;  /* 0x000000ffff077224 */ /* 0x000fe400078e0000 */
[----:B------:R-:W-:Y:S02]  /*85c0*/  IMAD.MOV.U32 R8, RZ, RZ, R5 ;  /* 0x000000ffff087224 */ /* 0x000fe400078e0005 */
[----:B------:R-:W-:-:S07]  /*85d0*/  IMAD.MOV.U32 R9, RZ, RZ, R13 ;  /* 0x000000ffff097224 */ /* 0x000fce00078e000d */
.L_x_177:
[----:B------:R-:W0:Y:S01]  /*85e0*/  S2R R11, SR_CgaCtaId ;  /* 0x00000000000b7919 */ /* 0x000e220000008800 */
[----:B------:R-:W-:-:S04]  /*85f0*/  MOV R10, 0x400 ;  /* 0x00000400000a7802 */ /* 0x000fc80000000f00 */
[----:B0-----:R-:W-:Y:S02]  /*8600*/  LEA R18, R11, R10, 0x18 ;  /* 0x0000000a0b127211 */ /* 0x001fe400078ec0ff */
[----:B------:R-:W-:Y:S01]  /*8610*/  SHF.L.U32 R10, R8, 0x1f, RZ ;  /* 0x0000001f080a7819 */ /* 0x000fe200000006ff */
[----:B------:R-:W0:Y:S02]  /*8620*/  @!P3 LDC R11, c[0x0][0x500] ;  /* 0x00014000ff0bbb82 */ /* 0x000e240000000800 */
[----:B------:R-:W-:-:S04]  /*8630*/  IMAD R19, R9, 0x8, R18 ;  /* 0x0000000809137824 */ /* 0x000fc800078e0212 */
[----:B------:R-:W1:Y:S02]  /*8640*/  SYNCS.PHASECHK.TRANS64.TRYWAIT P1, [R19+URZ+0x70], R10 ;  /* 0x0000700a130075a7 */ /* 0x000e64000802017f */
[----:B-1----:R-:W-:Y:S05]  /*8650*/  @!P1 BRA `(.L_x_174) ;  /* 0x0000001000d89947 */ /* 0x002fea0003800000 */
.L_x_204:
[----:B-1----:R-:W-:Y:S01]  /*8660*/  PRMT R10, R16, 0x9910, RZ ;  /* 0x00009910100a7816 */ /* 0x002fe200000000ff */
[----:B0-----:R0:W-:Y:S03]  /*8670*/  @!P3 SYNCS.ARRIVE.TRANS64 RZ, [R19+URZ], R11 ;  /* 0x0000000b13ffb9a7 */ /* 0x0011e6000800003f */
[----:B------:R-:W-:-:S13]  /*8680*/  ISETP.NE.AND P1, PT, R10, 0x2, PT ;  /* 0x000000020a00780c */ /* 0x000fda0003f25270 */
[----:B0-----:R-:W-:Y:S05]  /*8690*/  @P1 BRA `(.L_x_175) ;  /* 0x0000000000041947 */ /* 0x001fea0003800000 */
[----:B------:R-:W-:Y:S01]  /*86a0*/  BPT.TRAP 0x1 ;  /* 0x000000040000795c */ /* 0x000fe20000300000 */
.L_x_175:
[----:B------:R-:W-:Y:S05]  /*86b0*/  @P0 BRA `(.L_x_176) ;  /* 0x0000000000040947 */ /* 0x000fea0003800000 */
[----:B------:R-:W-:Y:S01]  /*86c0*/  BPT.TRAP 0x1 ;  /* 0x000000040000795c */ /* 0x000fe20000300000 */
.L_x_176:
[----:B------:R-:W-:Y:S01]  /*86d0*/  IMAD R18, R9, 0x2000, R18 ;  /* 0x0000200009127824 */ /* 0x000fe200078e0212 */
[----:B------:R-:W-:Y:S01]  /*86e0*/  R2UR UR9, R19 ;  /* 0x00000000130972ca */ /* 0x000fe200000e0000 */
[----:B------:R-:W-:Y:S01]  /*86f0*/  VIADD R7, R7, 0xffffffff ;  /* 0xffffffff07077836 */ /* 0x000fe20000000000 */
[----:B------:R-:W-:Y:S01]  /*8700*/  UIADD3 UR4, UP0, UR22, 0xf0, URZ ;  /* 0x000000f016047890 */ /* 0x000fe2000ff1e03f */
[----:B------:R-:W-:Y:S01]  /*8710*/  R2UR UR11, R17 ;  /* 0x00000000110b72ca */ /* 0x000fe200000e0000 */
[----:B------:R-:W-:Y:S01]  /*8720*/  UIADD3 UR24, UP1, UR22, 0x1f0, URZ ;  /* 0x000001f016187890 */ /* 0x000fe2000ff3e03f */
[----:B------:R-:W-:Y:S01]  /*8730*/  R2UR UR8, R18 ;  /* 0x00000000120872ca */ /* 0x000fe200000e0000 */
[----:B------:R-:W-:Y:S01]  /*8740*/  UIADD3.X UR5, URZ, UR23, URZ, UP0, !UPT ;  /* 0x000000173f057290 */ /* 0x000fe200087fe43f */
[----:B------:R-:W-:Y:S01]  /*8750*/  R2UR UR10, R20 ;  /* 0x00000000140a72ca */ /* 0x000fe200000e0000 */
[----:B------:R-:W-:Y:S01]  /*8760*/  VIADD R9, R9, 0x1 ;  /* 0x0000000109097836 */ /* 0x000fe20000000000 */
[----:B------:R-:W-:Y:S01]  /*8770*/  R2UR UR12, R6 ;  /* 0x00000000060c72ca */ /* 0x000fe200000e0000 */
[----:B------:R-:W-:Y:S01]  /*8780*/  UIADD3.X UR25, URZ, UR23, URZ, UP1, !UPT ;  /* 0x000000173f197290 */ /* 0x000fe20008ffe43f */
[----:B------:R-:W-:Y:S01]  /*8790*/  R2UR UR19, R14 ;  /* 0x000000000e1372ca */ /* 0x000fe200000e0000 */
[----:B------:R-:W-:Y:S01]  /*87a0*/  UMOV UR6, 0x0 ;  /* 0x0000000000067882 */ /* 0x000fe20000000000 */
[----:B------:R-:W-:Y:S01]  /*87b0*/  ISETP.GT.AND P4, PT, R7, 0x1, PT ;  /* 0x000000010700780c */ /* 0x000fe20003f84270 */
[----:B------:R-:W-:Y:S01]  /*87c0*/  UMOV UR7, 0x10000000 ;  /* 0x1000000000077882 */ /* 0x000fe20000000000 */
[----:B------:R-:W-:Y:S01]  /*87d0*/  ISETP.NE.AND P1, PT, R9, 0xe, PT ;  /* 0x0000000e0900780c */ /* 0x000fe20003f25270 */
[----:B------:R-:W-:-:S02]  /*87e0*/  VIADD R20, R20, 0x40 ;  /* 0x0000004014147836 */ /* 0x000fc40000000000 */
[----:B------:R-:W-:Y:S01]  /*87f0*/  UIADD3 UR14, UR8, 0x200, URZ ;  /* 0x00000200080e7890 */ /* 0x000fe2000fffe03f */
[----:B------:R-:W-:Y:S01]  /*8800*/  SEL R11, RZ, 0x1, P1 ;  /* 0x00000001ff0b7807 */ /* 0x000fe20000800000 */
[----:B------:R-:W-:Y:S01]  /*8810*/  UIADD3 UR15, UR8, 0x1c200, URZ ;  /* 0x0001c200080f7890 */ /* 0x000fe2000fffe03f */
[----:B------:R-:W-:Y:S02]  /*8820*/  SEL R9, R9, RZ, P1 ;  /* 0x000000ff09097207 */ /* 0x000fe40000800000 */
[----:B------:R-:W-:Y:S02]  /*8830*/  LOP3.LUT R8, R8, R11, RZ, 0x3c, !PT ;  /* 0x0000000b08087212 */ /* 0x000fe400078e3cff */
[----:B------:R-:W-:Y:S02]  /*8840*/  UMOV UR8, UR14 ;  /* 0x0000000e00087c82 */ /* 0x000fe40008000000 */
[----:B------:R0:W-:Y:S02]  /*8850*/  UTMALDG.3D [UR8], [UR4], desc[UR6] ;  /* 0x00000608040075b4 */ /* 0x0001e40008011000 */
[----:B0-----:R-:W-:Y:S01]  /*8860*/  UMOV UR8, UR15 ;  /* 0x0000000f00087c82 */ /* 0x001fe20008000000 */
[----:B------:R-:W-:-:S02]  /*8870*/  UMOV UR11, UR19 ;  /* 0x00000013000b7c82 */ /* 0x000fc40008000000 */
[----:B------:R0:W-:Y:S02]  /*8880*/  UTMALDG.3D [UR8], [UR24], desc[UR6] ;  /* 0x00000608180075b4 */ /* 0x0001e40008011000 */
[----:B0-----:R-:W-:Y:S05]  /*8890*/  @P4 BRA `(.L_x_177) ;  /* 0xfffffffc00504947 */ /* 0x001fea000383ffff */
.L_x_173:
[----:B------:R-:W-:Y:S05]  /*88a0*/  BSYNC B1 ;  /* 0x0000000000017941 */ /* 0x000fea0003800000 */
.L_x_172:
[----:B------:R-:W-:Y:S01]  /*88b0*/  LOP3.LUT P4, RZ, R15, 0xff, RZ, 0xc0, !PT ;  /* 0x000000ff0fff7812 */ /* 0x000fe2000788c0ff */
[----:B------:R-:W-:Y:S01]  /*88c0*/  IMAD.IADD R13, R12, 0x1, R13 ;  /* 0x000000010c0d7824 */ /* 0x000fe200078e020d */
[----:B------:R-:W-:Y:S01]  /*88d0*/  IADD3 R2, P5, R2, UR20, RZ ;  /* 0x0000001402027c10 */ /* 0x000fe2000ffbe0ff */
[----:B------:R-:W-:Y:S01]  /*88e0*/  ULDC.64 UR4, c[0x0][0x650] ;  /* 0x0001940000047ab9 */ /* 0x000fe20000000a00 */
[----:B------:R-:W-:Y:S01]  /*88f0*/  BSSY B1, `(.L_x_178) ;  /* 0x000006b000017945 */ /* 0x000fe20003800000 */
[----:B------:R-:W-:Y:S01]  /*8900*/  IMAD.MOV.U32 R11, RZ, RZ, -0x1 ;  /* 0xffffffffff0b7424 */ /* 0x000fe200078e00ff */
[----:B------:R-:W-:Y:S01]  /*8910*/  ISETP.GT.U32.AND P1, PT, R13, 0xd, PT ;  /* 0x0000000d0d00780c */ /* 0x000fe20003f24070 */
[----:B------:R-:W-:Y:S01]  /*8920*/  IMAD.MOV.U32 R14, RZ, RZ, -0x1 ;  /* 0xffffffffff0e7424 */ /* 0x000fe200078e00ff */
[----:B------:R-:W-:Y:S02]  /*8930*/  SHF.R.U32.HI R6, RZ, 0x1, R13 ;  /* 0x00000001ff067819 */ /* 0x000fe4000001160d */
[----:B------:R-:W-:-:S02]  /*8940*/  ISETP.LT.U32.AND P1, PT, R12, 0xe, P1 ;  /* 0x0000000e0c00780c */ /* 0x000fc40000f21070 */
[----:B------:R-:W-:Y:S01]  /*8950*/  IADD3.X R3, R3, UR13, RZ, P5, !PT ;  /* 0x0000000d03037c10 */ /* 0x000fe2000affe4ff */
[----:B------:R-:W0:Y:S01]  /*8960*/  @P4 S2R R8, SR_CgaCtaId ;  /* 0x0000000000084919 */ /* 0x000e220000008800 */
[----:B------:R-:W-:Y:S02]  /*8970*/  @P4 MOV R7, 0x400 ;  /* 0x0000040000074802 */ /* 0x000fe40000000f00 */
[----:B------:R-:W-:Y:S02]  /*8980*/  PRMT R15, RZ, 0x7610, R15 ;  /* 0x00007610ff0f7816 */ /* 0x000fe4000000000f */
[----:B0-----:R-:W-:Y:S01]  /*8990*/  @P4 LEA R8, R8, R7, 0x18 ;  /* 0x0000000708084211 */ /* 0x001fe200078ec0ff */
[----:B------:R-:W-:Y:S01]  /*89a0*/  IMAD.WIDE.U32 R6, R6, -0x6db6db6d, RZ ;  /* 0x9249249306067825 */ /* 0x000fe200078e00ff */
[----:B------:R-:W-:Y:S02]  /*89b0*/  SEL R6, RZ, 0x1, !P1 ;  /* 0x00000001ff067807 */ /* 0x000fe40004800000 */
[----:B------:R-:W-:Y:S01]  /*89c0*/  ISETP.GE.U32.AND P1, PT, R2, UR4, PT ;  /* 0x0000000402007c0c */ /* 0x000fe2000bf26070 */
[----:B------:R0:W-:Y:S01]  /*89d0*/  @P4 SYNCS.ARRIVE.TRANS64.A1T0 RZ, [R8+URZ+0xf8], RZ ;  /* 0x0000f8ff08ff49a7 */ /* 0x0001e2000810003f */
[----:B------:R-:W-:-:S02]  /*89e0*/  ISETP.GE.U32.AND P4, PT, R12, 0xe, PT ;  /* 0x0000000e0c00780c */ /* 0x000fc40003f86070 */
[----:B------:R-:W-:Y:S02]  /*89f0*/  ISETP.GE.U32.AND.EX P1, PT, R3, UR5, PT, P1 ;  /* 0x0000000503007c0c */ /* 0x000fe4000bf26110 */
[----:B------:R-:W-:Y:S01]  /*8a00*/  LOP3.LUT R5, R5, R6, RZ, 0x3c, !PT ;  /* 0x0000000605057212 */ /* 0x000fe200078e3cff */
[----:B------:R-:W-:Y:S01]  /*8a10*/  IMAD.MOV.U32 R6, RZ, RZ, -0x1 ;  /* 0xffffffffff067424 */ /* 0x000fe200078e00ff */
[--C-:B0-----:R-:W-:Y:S02]  /*8a20*/  SHF.R.U32.HI R8, RZ, 0x2, R7.reuse ;  /* 0x00000002ff087819 */ /* 0x101fe40000011607 */
[----:B------:R-:W-:-:S03]  /*8a30*/  PRMT R7, RZ, 0x7610, R7 ;  /* 0x00007610ff077816 */ /* 0x000fc60000000007 */
[----:B------:R-:W-:Y:S02]  /*8a40*/  IMAD R13, R8, -0xe, R13 ;  /* 0xfffffff2080d7824 */ /* 0x000fe400078e020d */
[----:B------:R-:W-:Y:S02]  /*8a50*/  @P4 LOP3.LUT R5, R5, 0x1, R8, 0x78, !PT ;  /* 0x0000000105054812 */ /* 0x000fe400078e7808 */
[----:B------:R-:W-:Y:S05]  /*8a60*/  @P1 BRA `(.L_x_179) ;  /* 0x00000004004c1947 */ /* 0x000fea0003800000 */
[----:B------:R-:W-:Y:S01]  /*8a70*/  ULDC.64 UR4, c[0x0][0x628] ;  /* 0x00018a0000047ab9 */ /* 0x000fe20000000a00 */
[----:B------:R-:W0:Y:S01]  /*8a80*/  S2R R17, SR_CTAID.X ;  /* 0x0000000000117919 */ /* 0x000e220000002500 */
[----:B------:R-:W-:Y:S01]  /*8a90*/  ISETP.NE.U32.AND P1, PT, RZ, UR4, PT ;  /* 0x00000004ff007c0c */ /* 0x000fe2000bf25070 */
[----:B------:R-:W-:Y:S01]  /*8aa0*/  ULDC UR7, c[0x0][0x630] ;  /* 0x00018c0000077ab9 */ /* 0x000fe20000000800 */
[----:B------:R-:W-:Y:S01]  /*8ab0*/  IMAD.MOV.U32 R6, RZ, RZ, R2 ;  /* 0x000000ffff067224 */ /* 0x000fe200078e0002 */
[----:B------:R-:W1:Y:S01]  /*8ac0*/  S2R R14, SR_CTAID.Y ;  /* 0x00000000000e7919 */ /* 0x000e620000002600 */
[----:B------:R-:W-:Y:S01]  /*8ad0*/  ISETP.NE.AND.EX P1, PT, RZ, UR5, PT, P1 ;  /* 0x00000005ff007c0c */ /* 0x000fe2000bf25310 */
[----:B------:R-:W-:-:S12]  /*8ae0*/  IMAD.MOV.U32 R7, RZ, RZ, R3 ;  /* 0x000000ffff077224 */ /* 0x000fd800078e0003 */
[----:B------:R-:W-:Y:S05]  /*8af0*/  @!P1 BRA `(.L_x_180) ;  /* 0x0000000000289947 */ /* 0x000fea0003800000 */
[----:B------:R-:W-:Y:S02]  /*8b00*/  ULDC UR6, c[0x0][0x634] ;  /* 0x00018d0000067ab9 */ /* 0x000fe40000000800 */
[----:B------:R-:W-:-:S05]  /*8b10*/  IADD3 R11, P1, R2, UR6, RZ ;  /* 0x00000006020b7c10 */ /* 0x000fca000ff3e0ff */
[----:B------:R-:W-:-:S04]  /*8b20*/  IMAD.X R19, RZ, RZ, R3, P1 ;  /* 0x000000ffff137224 */ /* 0x000fc800008e0603 */
[----:B------:R-:W-:-:S04]  /*8b30*/  IMAD.WIDE.U32 R8, R19, UR4, RZ ;  /* 0x0000000413087c25 */ /* 0x000fc8000f8e00ff */
[----:B------:R-:W-:-:S04]  /*8b40*/  IMAD.WIDE.U32 R8, P1, R11, UR5, R8 ;  /* 0x000000050b087c25 */ /* 0x000fc8000f820008 */
[----:B------:R-:W-:-:S04]  /*8b50*/  IMAD.WIDE.U32 R10, R11, UR4, RZ ;  /* 0x000000040b0a7c25 */ /* 0x000fc8000f8e00ff */
[----:B------:R-:W-:Y:S01]  /*8b60*/  IMAD.X R7, RZ, RZ, RZ, P1 ;  /* 0x000000ffff077224 */ /* 0x000fe200008e06ff */
[----:B------:R-:W-:Y:S01]  /*8b70*/  IADD3 RZ, P1, R11, R8, RZ ;  /* 0x000000080bff7210 */ /* 0x000fe20007f3e0ff */
[----:B------:R-:W-:-:S04]  /*8b80*/  IMAD.MOV.U32 R6, RZ, RZ, R9 ;  /* 0x000000ffff067224 */ /* 0x000fc800078e0009 */
[----:B------:R-:W-:-:S08]  /*8b90*/  IMAD.WIDE.U32.X R6, R19, UR5, R6, P1 ;  /* 0x0000000513067c25 */ /* 0x000fd000088e0406 */
.L_x_180:
[--C-:B------:R-:W-:Y:S01]  /*8ba0*/  SHF.R.U64 R10, R6, UR7, R7.reuse ;  /* 0x00000007060a7c19 */ /* 0x100fe20008001207 */
[----:B------:R-:W-:Y:S01]  /*8bb0*/  ULDC.64 UR4, c[0x0][0x620] ;  /* 0x0001880000047ab9 */ /* 0x000fe20000000a00 */
[----:B------:R-:W-:Y:S01]  /*8bc0*/  SHF.R.U32.HI R6, RZ, UR7, R7 ;  /* 0x00000007ff067c19 */ /* 0x000fe20008011607 */
[----:B------:R-:W2:Y:S01]  /*8bd0*/  LDC R22, c[0x0][0x144] ;  /* 0x00005100ff167b82 */ /* 0x000ea20000000800 */
[----:B------:R-:W-:Y:S01]  /*8be0*/  IADD3 R9, P1, RZ, -R10, RZ ;  /* 0x8000000aff097210 */ /* 0x000fe20007f3e0ff */
[----:B------:R-:W-:Y:S01]  /*8bf0*/  ULDC.64 UR8, c[0x0][0x640] ;  /* 0x0001900000087ab9 */ /* 0x000fe20000000a00 */
[----:B0-----:R-:W-:Y:S01]  /*8c00*/  I2FP.F32.U32 R11, R17 ;  /* 0x00000011000b7245 */ /* 0x001fe20000201000 */
[----:B------:R-:W-:Y:S02]  /*8c10*/  ULDC UR6, c[0x0][0x608] ;  /* 0x0001820000067ab9 */ /* 0x000fe40000000800 */
[----:B------:R-:W-:Y:S01]  /*8c20*/  IMAD.X R6, RZ, RZ, ~R6, P1 ;  /* 0x000000ffff067224 */ /* 0x000fe200008e0e06 */
[----:B------:R-:W-:Y:S01]  /*8c30*/  ISETP.NE.U32.AND P1, PT, RZ, UR8, PT ;  /* 0x00000008ff007c0c */ /* 0x000fe2000bf25070 */
[----:B------:R-:W0:Y:S02]  /*8c40*/  LDC R19, c[0x0][0x148] ;  /* 0x00005200ff137b82 */ /* 0x000e240000000800 */
[----:B------:R-:W-:Y:S01]  /*8c50*/  IMAD R8, R6, UR4, RZ ;  /* 0x0000000406087c24 */ /* 0x000fe2000f8e02ff */
[----:B------:R-:W-:Y:S01]  /*8c60*/  ISETP.NE.AND.EX P1, PT, RZ, UR9, PT, P1 ;  /* 0x00000009ff007c0c */ /* 0x000fe2000bf25310 */
[----:B------:R-:W-:Y:S01]  /*8c70*/  IMAD.WIDE.U32 R6, R9, UR4, R2 ;  /* 0x0000000409067c25 */ /* 0x000fe2000f8e0002 */
[----:B------:R-:W-:-:S03]  /*8c80*/  ULDC UR4, c[0x0][0x150] ;  /* 0x0000540000047ab9 */ /* 0x000fc60000000800 */
[----:B------:R-:W-:Y:S02]  /*8c90*/  IMAD R9, R9, UR5, R8 ;  /* 0x0000000509097c24 */ /* 0x000fe4000f8e0208 */
[----:B------:R-:W-:Y:S01]  /*8ca0*/  FMUL R8, R11, UR4 ;  /* 0x000000040b087c20 */ /* 0x000fe20008400000 */
[----:B------:R-:W-:Y:S01]  /*8cb0*/  ULDC UR4, c[0x0][0x618] ;  /* 0x0001860000047ab9 */ /* 0x000fe20000000800 */
[----:B------:R-:W-:Y:S01]  /*8cc0*/  ULDC UR5, c[0x0][0x154] ;  /* 0x0000550000057ab9 */ /* 0x000fe20000000800 */
[----:B------:R-:W-:-:S03]  /*8cd0*/  IMAD.IADD R7, R7, 0x1, R9 ;  /* 0x0000000107077824 */ /* 0x000fc600078e0209 */
[----:B------:R-:W3:Y:S02]  /*8ce0*/  F2I.U32.TRUNC.NTZ R8, R8 ;  /* 0x0000000800087305 */ /* 0x000ee4000020f000 */
[----:B------:R-:W-:Y:S02]  /*8cf0*/  SHF.R.U64 R11, R6, UR4, R7 ;  /* 0x00000004060b7c19 */ /* 0x000fe40008001207 */
[----:B-1----:R-:W-:-:S05]  /*8d00*/  I2FP.F32.U32 R6, R14 ;  /* 0x0000000e00067245 */ /* 0x002fca0000201000 */
[----:B------:R-:W-:Y:S01]  /*8d10*/  FMUL R21, R6, UR5 ;  /* 0x0000000506157c20 */ /* 0x000fe20008400000 */
[----:B------:R-:W-:Y:S01]  /*8d20*/  SHF.R.U32.HI R6, RZ, UR4, R7 ;  /* 0x00000004ff067c19 */ /* 0x000fe20008011607 */
[----:B------:R-:W-:-:S03]  /*8d30*/  ULDC UR4, c[0x0][0x658] ;  /* 0x0001960000047ab9 */ /* 0x000fc60000000800 */
[--C-:B------:R-:W-:Y:S01]  /*8d40*/  SHF.R.U64 R20, R11, UR6, R6.reuse ;  /* 0x000000060b147c19 */ /* 0x100fe20008001206 */
[----:B------:R-:W1:Y:S01]  /*8d50*/  F2I.U32.TRUNC.NTZ R21, R21 ;  /* 0x0000001500157305 */ /* 0x000e62000020f000 */
[----:B------:R-:W-:Y:S01]  /*8d60*/  SHF.R.U32.HI R7, RZ, UR6, R6 ;  /* 0x00000006ff077c19 */ /* 0x000fe20008011606 */
[----:B---3--:R-:W-:-:S03]  /*8d70*/  IMAD.MOV R8, RZ, RZ, -R8 ;  /* 0x000000ffff087224 */ /* 0x008fc600078e0a08 */
[----:B------:R-:W-:Y:S01]  /*8d80*/  SHF.R.U64 R18, R20, UR4, R7 ;  /* 0x0000000414127c19 */ /* 0x000fe20008001207 */
[----:B--2---:R-:W-:Y:S01]  /*8d90*/  IMAD R17, R22, R8, R17 ;  /* 0x0000000816117224 */ /* 0x004fe200078e0211 */
[----:B------:R-:W-:-:S03]  /*8da0*/  SHF.R.U32.HI R23, RZ, UR4, R7 ;  /* 0x00000004ff177c19 */ /* 0x000fc60008011607 */
[----:B------:R-:W-:Y:S02]  /*8db0*/  IMAD.MOV.U32 R6, RZ, RZ, R18 ;  /* 0x000000ffff067224 */ /* 0x000fe400078e0012 */
[----:B------:R-:W-:Y:S01]  /*8dc0*/  IMAD.MOV.U32 R7, RZ, RZ, R23 ;  /* 0x000000ffff077224 */ /* 0x000fe200078e0017 */
[----:B-1----:R-:W-:Y:S06]  /*8dd0*/  @!P1 BRA `(.L_x_181) ;  /* 0x0000000000289947 */ /* 0x002fec0003800000 */
[----:B------:R-:W-:Y:S02]  /*8de0*/  ULDC UR4, c[0x0][0x64c] ;  /* 0x0001930000047ab9 */ /* 0x000fe40000000800 */
[----:B------:R-:W-:-:S05]  /*8df0*/  IADD3 R7, P1, R18, UR4, RZ ;  /* 0x0000000412077c10 */ /* 0x000fca000ff3e0ff */
[----:B------:R-:W-:-:S04]  /*8e00*/  IMAD.X R23, RZ, RZ, R23, P1 ;  /* 0x000000ffff177224 */ /* 0x000fc800008e0617 */
[----:B------:R-:W-:-:S04]  /*8e10*/  IMAD.WIDE.U32 R8, R23, UR8, RZ ;  /* 0x0000000817087c25 */ /* 0x000fc8000f8e00ff */
[----:B------:R-:W-:-:S04]  /*8e20*/  IMAD.WIDE.U32 R8, P1, R7, UR9, R8 ;  /* 0x0000000907087c25 */ /* 0x000fc8000f820008 */
[----:B------:R-:W-:-:S04]  /*8e30*/  IMAD.WIDE.U32 R6, R7, UR8, RZ ;  /* 0x0000000807067c25 */ /* 0x000fc8000f8e00ff */
[----:B------:R-:W-:Y:S01]  /*8e40*/  IMAD.MOV.U32 R6, RZ, RZ, R9 ;  /* 0x000000ffff067224 */ /* 0x000fe200078e0009 */
[----:B------:R-:W-:Y:S01]  /*8e50*/  IADD3 RZ, P4, R7, R8, RZ ;  /* 0x0000000807ff7210 */ /* 0x000fe20007f9e0ff */
[----:B------:R-:W-:-:S04]  /*8e60*/  IMAD.X R7, RZ, RZ, RZ, P1 ;  /* 0x000000ffff077224 */ /* 0x000fc800008e06ff */
[----:B------:R-:W-:-:S08]  /*8e70*/  IMAD.WIDE.U32.X R6, R23, UR9, R6, P4 ;  /* 0x0000000917067c25 */ /* 0x000fd0000a0e0406 */
.L_x_181:
[----:B------:R-:W-:Y:S01]  /*8e80*/  ULDC UR4, c[0x0][0x648] ;  /* 0x0001920000047ab9 */ /* 0x000fe20000000800 */
[----:B------:R-:W-:Y:S01]  /*8e90*/  LOP3.LUT R20, R20, UR17, RZ, 0xc0, !PT ;  /* 0x0000001114147c12 */ /* 0x000fe2000f8ec0ff */
[----:B------:R-:W-:Y:S01]  /*8ea0*/  IMAD.MOV R21, RZ, RZ, -R21 ;  /* 0x000000ffff157224 */ /* 0x000fe200078e0a15 */
[----:B------:R-:W-:Y:S01]  /*8eb0*/  SHF.R.U64 R7, R6, UR4, R7 ;  /* 0x0000000406077c19 */ /* 0x000fe20008001207 */
[----:B------:R-:W-:Y:S01]  /*8ec0*/  ULDC UR4, c[0x0][0x638] ;  /* 0x00018e0000047ab9 */ /* 0x000fe20000000800 */
[----:B------:R-:W-:Y:S01]  /*8ed0*/  LOP3.LUT R11, R11, UR16, RZ, 0xc0, !PT ;  /* 0x000000100b0b7c12 */ /* 0x000fe2000f8ec0ff */
[----:B0-----:R-:W-:Y:S01]  /*8ee0*/  @P2 IMAD R17, R19, R21, R14 ;  /* 0x0000001513112224 */ /* 0x001fe200078e020e */
[----:B------:R-:W-:Y:S01]  /*8ef0*/  ULDC UR5, c[0x0][0x610] ;  /* 0x0001840000057ab9 */ /* 0x000fe20000000800 */
[----:B------:R-:W-:Y:S02]  /*8f00*/  IMAD.MOV R9, RZ, RZ, -R7 ;  /* 0x000000ffff097224 */ /* 0x000fe400078e0a07 */
[----:B------:R-:W-:-:S02]  /*8f10*/  IMAD R20, R7, UR18, R20 ;  /* 0x0000001207147c24 */ /* 0x000fc4000f8e0214 */
[----:B------:R-:W-:Y:S01]  /*8f20*/  IMAD R18, R9, UR4, R18 ;  /* 0x0000000409127c24 */ /* 0x000fe2000f8e0212 */
[----:B------:R-:W-:Y:S01]  /*8f30*/  ULDC UR4, c[0x0][0x600] ;  /* 0x0001800000047ab9 */ /* 0x000fe20000000800 */
[----:B------:R-:W-:Y:S02]  /*8f40*/  IMAD R17, R20, UR5, R17 ;  /* 0x0000000514117c24 */ /* 0x000fe4000f8e0211 */
[----:B------:R-:W-:Y:S02]  /*8f50*/  IMAD R18, R18, UR4, R11 ;  /* 0x0000000412127c24 */ /* 0x000fe4000f8e020b */
[----:B------:R-:W-:Y:S02]  /*8f60*/  IMAD.MOV.U32 R7, RZ, RZ, 0x1 ;  /* 0x00000001ff077424 */ /* 0x000fe400078e00ff */
[----:B------:R-:W-:Y:S01]  /*8f70*/  IMAD.MOV.U32 R6, RZ, RZ, R10 ;  /* 0x000000ffff067224 */ /* 0x000fe200078e000a */
[----:B------:R-:W-:Y:S02]  /*8f80*/  SEL R14, R18, R17, !P2 ;  /* 0x00000011120e7207 */ /* 0x000fe40005000000 */
[----:B------:R-:W-:-:S07]  /*8f90*/  SEL R11, R17, R18, !P2 ;  /* 0x00000012110b7207 */ /* 0x000fce0005000000 */
.L_x_179:
[----:B------:R-:W-:Y:S05]  /*8fa0*/  BSYNC B1 ;  /* 0x0000000000017941 */ /* 0x000fea0003800000 */
.L_x_178:
[----:B------:R-:W-:-:S13]  /*8fb0*/  LOP3.LUT P1, RZ, R7, 0xff, RZ, 0xc0, !PT ;  /* 0x000000ff07ff7812 */ /* 0x000fda000782c0ff */
[----:B------:R-:W-:Y:S05]  /*8fc0*/  @P1 BRA `(.L_x_182) ;  /* 0xfffffff400501947 */ /* 0x000fea000383ffff */
[----:B------:R-:W-:Y:S05]  /*8fd0*/  BSYNC B0 ;  /* 0x0000000000007941 */ /* 0x000fea0003800000 */
.L_x_170:
[----:B------:R-:W-:-:S03]  /*8fe0*/  UMOV UR4, 0xffffffff ;  /* 0xffffffff00047882 */ /* 0x000fc60000000000 */
[----:B------:R-:W-:Y:S05]  /*8ff0*/  BRA.DIV UR4, `(.L_x_183) ;  /* 0x0000000a04847947 */ /* 0x000fea000b800000 */
[----:B------:R-:W-:-:S13]  /*9000*/  ELECT P0, URZ, PT ;  /* 0x00000000003f782f */ /* 0x000fda0003800000 */
.L_x_207:
[----:B------:R-:W-:Y:S04]  /*9010*/  BSSY B0, `(.L_x_184) ;  /* 0x0000085000007945 */ /* 0x000fe80003800000 */
[----:B------:R-:W-:Y:S05]  /*9020*/  @!P0 BRA `(.L_x_185) ;  /* 0x00000008000c8947 */ /* 0x000fea0003800000 */
[----:B------:R-:W-:-:S04]  /*9030*/  LOP3.LUT R4, R4, 0x2, RZ, 0xfc, !PT ;  /* 0x0000000204047812 */ /* 0x000fc800078efcff */
[----:B------:R-:W-:-:S13]  /*9040*/  ISETP.NE.AND P0, PT, R4, 0x3, PT ;  /* 0x000000030400780c */ /* 0x000fda0003f05270 */
[----:B------:R-:W-:Y:S05]  /*9050*/  @!P0 BRA `(.L_x_186) ;  /* 0x0000000000048947 */ /* 0x000fea0003800000 */
[----:B------:R-:W-:Y:S01]  /*9060*/  BPT.TRAP 0x1 ;  /* 0x000000040000795c */ /* 0x000fe20000300000 */
.L_x_186:
[----:B------:R-:W0:Y:S01]  /*9070*/  S2R R3, SR_CgaCtaId ;  /* 0x0000000000037919 */ /* 0x000e220000008800 */
[----:B------:R-:W-:-:S04]  /*9080*/  MOV R0, 0x400 ;  /* 0x0000040000007802 */ /* 0x000fc80000000f00 */
[----:B0-----:R-:W-:Y:S02]  /*9090*/  LEA R0, R3, R0, 0x18 ;  /* 0x0000000003007211 */ /* 0x001fe400078ec0ff */
[----:B------:R-:W-:-:S03]  /*90a0*/  SHF.L.U32 R3, R5, 0x1f, RZ ;  /* 0x0000001f05037819 */ /* 0x000fc600000006ff */
[----:B------:R-:W-:-:S04]  /*90b0*/  VIADD R0, R0, 0x70 ;  /* 0x0000007000007836 */ /* 0x000fc80000000000 */
[C---:B------:R-:W-:Y:S02]  /*90c0*/  IMAD R6, R13.reuse, 0x8, R0 ;  /* 0x000000080d067824 */ /* 0x040fe400078e0200 */
[----:B------:R-:W-:Y:S02]  /*90d0*/  VIADD R13, R13, 0x1 ;  /* 0x000000010d0d7836 */ /* 0x000fe40000000000 */
[----:B------:R-:W0:Y:S03]  /*90e0*/  SYNCS.PHASECHK.TRANS64.TRYWAIT P0, [R6+URZ], R3 ;  /* 0x00000003060075a7 */ /* 0x000e26000800017f */
[----:B------:R-:W-:-:S04]  /*90f0*/  ISETP.NE.AND P1, PT, R13, 0xe, PT ;  /* 0x0000000e0d00780c */ /* 0x000fc80003f25270 */
[----:B------:R-:W-:Y:S02]  /*9100*/  SEL R2, RZ, 0x1, P1 ;  /* 0x00000001ff027807 */ /* 0x000fe40000800000 */
[----:B------:R-:W-:Y:S02]  /*9110*/  SEL R13, R13, RZ, P1 ;  /* 0x000000ff0d0d7207 */ /* 0x000fe40000800000 */
[----:B------:R-:W-:-:S03]  /*9120*/  LOP3.LUT R8, R5, R2, RZ, 0x3c, !PT ;  /* 0x0000000205087212 */ /* 0x000fc600078e3cff */
[----:B------:R-:W-:Y:S01]  /*9130*/  IMAD R7, R13, 0x8, R0 ;  /* 0x000000080d077824 */ /* 0x000fe200078e0200 */
[----:B------:R-:W-:Y:S01]  /*9140*/  SHF.L.U32 R4, R8, 0x1f, RZ ;  /* 0x0000001f08047819 */ /* 0x000fe200000006ff */
[----:B0-----:R-:W-:Y:S06]  /*9150*/  @!P0 BRA `(.L_x_187) ;  /* 0x0000000800508947 */ /* 0x001fec0003800000 */
.L_x_208:
[----:B------:R-:W1:Y:S01]  /*9160*/  SYNCS.PHASECHK.TRANS64.TRYWAIT P0, [R7+URZ], R4 ;  /* 0x00000004070075a7 */ /* 0x000e62000800017f */
[----:B------:R-:W-:-:S05]  /*9170*/  VIADD R2, R13, 0x1 ;  /* 0x000000010d027836 */ /* 0x000fca0000000000 */
[----:B------:R-:W-:-:S04]  /*9180*/  ISETP.NE.AND P1, PT, R2, 0xe, PT ;  /* 0x0000000e0200780c */ /* 0x000fc80003f25270 */
[----:B0-----:R-:W-:Y:S02]  /*9190*/  SEL R3, RZ, 0x1, P1 ;  /* 0x00000001ff037807 */ /* 0x001fe40000800000 */
[----:B------:R-:W-:Y:S02]  /*91a0*/  SEL R9, R2, RZ, P1 ;  /* 0x000000ff02097207 */ /* 0x000fe40000800000 */
[----:B------:R-:W-:-:S03]  /*91b0*/  LOP3.LUT R8, R8, R3, RZ, 0x3c, !PT ;  /* 0x0000000308087212 */ /* 0x000fc600078e3cff */
[----:B------:R-:W-:Y:S01]  /*91c0*/  IMAD R6, R9, 0x8, R0 ;  /* 0x0000000809067824 */ /* 0x000fe200078e0200 */
[----:B------:R-:W-:Y:S01]  /*91d0*/  SHF.L.U32 R5, R8, 0x1f, RZ ;  /* 0x0000001f08057819 */ /* 0x000fe200000006ff */
[----:B-1----:R-:W-:Y:S06]  /*91e0*/  @!P0 BRA `(.L_x_188) ;  /* 0x0000000800408947 */ /* 0x002fec0003800000 */
.L_x_209:
[----:B------:R-:W1:Y:S01]  /*91f0*/  SYNCS.PHASECHK.TRANS64.TRYWAIT P0, [R6+URZ], R5 ;  /* 0x00000005060075a7 */ /* 0x000e62000800017f */
[----:B------:R-:W-:-:S05]  /*9200*/  VIADD R2, R9, 0x1 ;  /* 0x0000000109027836 */ /* 0x000fca0000000000 */
[----:B------:R-:W-:-:S04]  /*9210*/  ISETP.NE.AND P1, PT, R2, 0xe, PT ;  /* 0x0000000e0200780c */ /* 0x000fc80003f25270 */
[----:B------:R-:W-:Y:S02]  /*9220*/  SEL R3, RZ, 0x1, P1 ;  /* 0x00000001ff037807 */ /* 0x000fe40000800000 */
[----:B0-----:R-:W-:Y:S02]  /*9230*/  SEL R7, R2, RZ, P1 ;  /* 0x000000ff02077207 */ /* 0x001fe40000800000 */
[----:B------:R-:W-:-:S03]  /*9240*/  LOP3.LUT R8, R8, R3, RZ, 0x3c, !PT ;  /* 0x0000000308087212 */ /* 0x000fc600078e3cff */
[----:B------:R-:W-:Y:S01]  /*9250*/  IMAD R9, R7, 0x8, R0 ;  /* 0x0000000807097824 */ /* 0x000fe200078e0200 */
[----:B------:R-:W-:Y:S01]  /*9260*/  SHF.L.U32 R4, R8, 0x1f, RZ ;  /* 0x0000001f08047819 */ /* 0x000fe200000006ff */
[----:B-1----:R-:W-:Y:S06]  /*9270*/  @!P0 BRA `(.L_x_189) ;  /* 0x0000000800308947 */ /* 0x002fec0003800000 */
.L_x_210:
[----:B------:R-:W1:Y:S01]  /*9280*/  SYNCS.PHASECHK.TRANS64.TRYWAIT P0, [R9+URZ], R4 ;  /* 0x00000004090075a7 */ /* 0x000e62000800017f */
[----:B------:R-:W-:-:S05]  /*9290*/  VIADD R2, R7, 0x1 ;  /* 0x0000000107027836 */ /* 0x000fca0000000000 */
[----:B------:R-:W-:-:S04]  /*92a0*/  ISETP.NE.AND P1, PT, R2, 0xe, PT ;  /* 0x0000000e0200780c */ /* 0x000fc80003f25270 */
[----:B------:R-:W-:Y:S02]  /*92b0*/  SEL R3, RZ, 0x1, P1 ;  /* 0x00000001ff037807 */ /* 0x000fe40000800000 */
[----:B------:R-:W-:Y:S02]  /*92c0*/  SEL R7, R2, RZ, P1 ;  /* 0x000000ff02077207 */ /* 0x000fe40000800000 */
[----:B------:R-:W-:-:S03]  /*92d0*/  LOP3.LUT R8, R8, R3, RZ, 0x3c, !PT ;  /* 0x0000000308087212 */ /* 0x000fc600078e3cff */
[----:B0-----:R-:W-:Y:S01]  /*92e0*/  IMAD R6, R7, 0x8, R0 ;  /* 0x0000000807067824 */ /* 0x001fe200078e0200 */
[----:B------:R-:W-:Y:S01]  /*92f0*/  SHF.L.U32 R5, R8, 0x1f, RZ ;  /* 0x0000001f08057819 */ /* 0x000fe200000006ff */
[----:B-1----:R-:W-:Y:S06]  /*9300*/  @!P0 BRA `(.L_x_190) ;  /* 0x0000000800208947 */ /* 0x002fec0003800000 */
.L_x_211:
        /* <DEDUP_REMOVED lines=9> */
.L_x_212:
        /* <DEDUP_REMOVED lines=9> */
.L_x_213:
        /* <DEDUP_REMOVED lines=9> */
.L_x_214:
        /* <DEDUP_REMOVED lines=9> */
.L_x_215:
        /* <DEDUP_REMOVED lines=9> */
.L_x_216:
        /* <DEDUP_REMOVED lines=9> */
.L_x_217:
        /* <DEDUP_REMOVED lines=9> */
.L_x_218:
        /* <DEDUP_REMOVED lines=9> */
.L_x_219:
[----:B------:R-:W1:Y:S01]  /*9790*/  SYNCS.PHASECHK.TRANS64.TRYWAIT P0, [R6+URZ], R5 ;  /* 0x00000005060075a7 */ /* 0x000e62000800017f */
[----:B------:R-:W-:-:S05]  /*97a0*/  VIADD R2, R7, 0x1 ;  /* 0x0000000107027836 */ /* 0x000fca0000000000 */
[----:B------:R-:W-:-:S04]  /*97b0*/  ISETP.NE.AND P1, PT, R2, 0xe, PT ;  /* 0x0000000e0200780c */ /* 0x000fc80003f25270 */
[----:B0-----:R-:W-:Y:S02]  /*97c0*/  SEL R4, RZ, 0x1, P1 ;  /* 0x00000001ff047807 */ /* 0x001fe40000800000 */
[----:B------:R-:W-:Y:S02]  /*97d0*/  SEL R3, R2, RZ, P1 ;  /* 0x000000ff02037207 */ /* 0x000fe40000800000 */
[----:B------:R-:W-:Y:S01]  /*97e0*/  LOP3.LUT R4, R11, R4, RZ, 0x3c, !PT ;  /* 0x000000040b047212 */ /* 0x000fe200078e3cff */
[----:B-1----:R-:W-:Y:S06]  /*97f0*/  @!P0 BRA `(.L_x_199) ;  /* 0x0000000400988947 */ /* 0x002fec0003800000 */
.L_x_220:
[----:B------:R-:W-:Y:S01]  /*9800*/  IMAD R3, R3, 0x8, R0 ;  /* 0x0000000803037824 */ /* 0x000fe200078e0200 */
[----:B------:R-:W-:-:S07]  /*9810*/  SHF.L.U32 R0, R4, 0x1f, RZ ;  /* 0x0000001f04007819 */ /* 0x000fce00000006ff */
.L_x_200:
[----:B-1----:R1:W2:Y:S02]  /*9820*/  SYNCS.PHASECHK.TRANS64.TRYWAIT P0, [R3+URZ], R0 ;  /* 0x00000000030075a7 */ /* 0x0022a4000800017f */
[----:B--2---:R-:W-:Y:S05]  /*9830*/  @!P0 NANOSLEEP.SYNCS 0x989680 ;  /* 0x009896800000895d */ /* 0x004fea0003900000 */
[----:B------:R-:W2:Y:S02]  /*9840*/  @!P0 SYNCS.PHASECHK.TRANS64 P0, [R3+URZ], R0 ;  /* 0x00000000030085a7 */ /* 0x000ea4000800007f */
[----:B--2---:R-:W-:Y:S05]  /*9850*/  @!P0 BRA `(.L_x_200) ;  /* 0xfffffffc00f08947 */ /* 0x004fea000383ffff */
.L_x_185:
[----:B------:R-:W-:Y:S05]  /*9860*/  BSYNC B0 ;  /* 0x0000000000007941 */ /* 0x000fea0003800000 */
.L_x_184:
[----:B------:R-:W-:Y:S05]  /*9870*/  EXIT ;  /* 0x000000000000794d */ /* 0x000fea0003800000 */
.L_x_18:
[----:B-1----:R-:W-:-:S04]  /*9880*/  IMAD.U32 R11, RZ, RZ, UR6 ;  /* 0x00000006ff0b7e24 */ /* 0x002fc8000f8e00ff */
[----:B------:R1:W4:Y:S03]  /*9890*/  SYNCS.PHASECHK.TRANS64.TRYWAIT P0, [R11+URZ], R10 ;  /* 0x0000000a0b0075a7 */ /* 0x000326000800017f */
[----:B----4-:R-:W-:Y:S05]  /*98a0*/  @!P0 NANOSLEEP.SYNCS 0x989680 ;  /* 0x009896800000895d */ /* 0x010fea0003900000 */
[----:B------:R-:W4:Y:S02]  /*98b0*/  @!P0 SYNCS.PHASECHK.TRANS64 P0, [R11+URZ], R10 ;  /* 0x0000000a0b0085a7 */ /* 0x000f24000800007f */
[----:B----4-:R-:W-:Y:S05]  /*98c0*/  @!P0 BRA `(.L_x_18) ;  /* 0xfffffffc00ec8947 */ /* 0x010fea000383ffff */
[----:B------:R-:W-:Y:S05]  /*98d0*/  BRA `(.L_x_17) ;  /* 0xffffff7c00787947 */ /* 0x000fea000383ffff */
.L_x_24:
[----:B-1----:R-:W-:-:S04]  /*98e0*/  IMAD.U32 R140, RZ, RZ, UR12 ;  /* 0x0000000cff8c7e24 */ /* 0x002fc8000f8e00ff */
[----:B------:R1:W4:Y:S03]  /*98f0*/  SYNCS.PHASECHK.TRANS64.TRYWAIT P0, [R140+URZ], R11 ;  /* 0x0000000b8c0075a7 */ /* 0x000326000800017f */
[----:B----4-:R-:W-:Y:S05]  /*9900*/  @!P0 NANOSLEEP.SYNCS 0x989680 ;  /* 0x009896800000895d */ /* 0x010fea0003900000 */
[----:B------:R-:W4:Y:S02]  /*9910*/  @!P0 SYNCS.PHASECHK.TRANS64 P0, [R140+URZ], R11 ;  /* 0x0000000b8c0085a7 */ /* 0x000f24000800007f */
[----:B----4-:R-:W-:Y:S05]  /*9920*/  @!P0 BRA `(.L_x_24) ;  /* 0xfffffffc00ec8947 */ /* 0x010fea000383ffff */
[----:B------:R-:W-:Y:S05]  /*9930*/  BRA `(.L_x_23) ;  /* 0xffffff8400bc7947 */ /* 0x000fea000383ffff */
.L_x_171:
[----:B------:R-:W-:Y:S01]  /*9940*/  BSSY B1, `(.L_x_201) ;  /* 0x0000006000017945 */ /* 0x000fe20003800000 */
[----:B------:R-:W-:-:S07]  /*9950*/  IMAD.MOV.U32 R7, RZ, RZ, -0x1 ;  /* 0xffffffffff077424 */ /* 0x000fce00078e00ff */
[----:B------:R-:W-:Y:S05]  /*9960*/  WARPSYNC.COLLECTIVE R7, `(.L_x_202) ;  /* 0x00000000070c7348 */ /* 0x000fea0003c00000 */
[----:B------:R-:W-:Y:S02]  /*9970*/  ELECT P1, UR62, PT ;  /* 0x00000000003e782f */ /* 0x000fe40003820000 */
[----:B------:R-:W-:Y:S01]  /*9980*/  MOV R7, UR62 ;  /* 0x0000003e00077c02 */ /* 0x000fe20008000f00 */
[----:B------:R-:W-:Y:S10]  /*9990*/  ENDCOLLECTIVE ;  /* 0x000000000000791b */ /* 0x000ff40003800000 */
.L_x_202:
[----:B------:R-:W-:Y:S05]  /*99a0*/  BSYNC B1 ;  /* 0x0000000000017941 */ /* 0x000fea0003800000 */
.L_x_201:
[----:B------:R-:W-:Y:S05]  /*99b0*/  BRA `(.L_x_203) ;  /* 0xffffffe800e07947 */ /* 0x000fea000383ffff */
.L_x_174:
[----:B-1----:R1:W2:Y:S02]  /*99c0*/  SYNCS.PHASECHK.TRANS64.TRYWAIT P1, [R19+URZ+0x70], R10 ;  /* 0x0000700a130075a7 */ /* 0x0022a4000802017f */
[----:B--2---:R-:W-:Y:S05]  /*99d0*/  @!P1 NANOSLEEP.SYNCS 0x989680 ;  /* 0x009896800000995d */ /* 0x004fea0003900000 */
[----:B------:R-:W2:Y:S02]  /*99e0*/  @!P1 SYNCS.PHASECHK.TRANS64 P1, [R19+URZ+0x70], R10 ;  /* 0x0000700a130095a7 */ /* 0x000ea4000802007f */
[----:B--2---:R-:W-:Y:S05]  /*99f0*/  @!P1 BRA `(.L_x_174) ;  /* 0xfffffffc00f09947 */ /* 0x004fea000383ffff */
[----:B------:R-:W-:Y:S05]  /*9a00*/  BRA `(.L_x_204) ;  /* 0xffffffec00147947 */ /* 0x000fea000383ffff */
.L_x_183:
[----:B------:R-:W-:Y:S01]  /*9a10*/  BSSY B0, `(.L_x_205) ;  /* 0x0000006000007945 */ /* 0x000fe20003800000 */
[----:B------:R-:W-:-:S07]  /*9a20*/  IMAD.MOV.U32 R7, RZ, RZ, -0x1 ;  /* 0xffffffffff077424 */ /* 0x000fce00078e00ff */
[----:B------:R-:W-:Y:S05]  /*9a30*/  WARPSYNC.COLLECTIVE R7, `(.L_x_206) ;  /* 0x00000000070c7348 */ /* 0x000fea0003c00000 */
[----:B------:R-:W-:Y:S02]  /*9a40*/  ELECT P1, UR62, PT ;  /* 0x00000000003e782f */ /* 0x000fe40003820000 */
[----:B------:R-:W-:Y:S01]  /*9a50*/  MOV R7, UR62 ;  /* 0x0000003e00077c02 */ /* 0x000fe20008000f00 */
[----:B------:R-:W-:Y:S10]  /*9a60*/  ENDCOLLECTIVE ;  /* 0x000000000000791b */ /* 0x000ff40003800000 */
.L_x_206:
[----:B------:R-:W-:Y:S05]  /*9a70*/  BSYNC B0 ;  /* 0x0000000000007941 */ /* 0x000fea0003800000 */
.L_x_205:
[----:B------:R-:W-:Y:S01]  /*9a80*/  PLOP3.LUT P0, PT, P1, PT, PT, 0x80, 0x0 ;  /* 0x000000000000781c */ /* 0x000fe20000f0f070 */
[----:B------:R-:W-:-:S12]  /*9a90*/  BRA `(.L_x_207) ;  /* 0xfffffff4005c7947 */ /* 0x000fd8000383ffff */
.L_x_187:
[----:B0-----:R0:W1:Y:S02]  /*9aa0*/  SYNCS.PHASECHK.TRANS64.TRYWAIT P0, [R6+URZ], R3 ;  /* 0x00000003060075a7 */ /* 0x001064000800017f */
[----:B-1----:R-:W-:Y:S05]  /*9ab0*/  @!P0 NANOSLEEP.SYNCS 0x989680 ;  /* 0x009896800000895d */ /* 0x002fea0003900000 */
[----:B------:R-:W1:Y:S02]  /*9ac0*/  @!P0 SYNCS.PHASECHK.TRANS64 P0, [R6+URZ], R3 ;  /* 0x00000003060085a7 */ /* 0x000e64000800007f */
[----:B-1----:R-:W-:Y:S05]  /*9ad0*/  @!P0 BRA `(.L_x_187) ;  /* 0xfffffffc00f08947 */ /* 0x002fea000383ffff */
[----:B------:R-:W-:Y:S05]  /*9ae0*/  BRA `(.L_x_208) ;  /* 0xfffffff4009c7947 */ /* 0x000fea000383ffff */
.L_x_188:
[----:B0-----:R0:W1:Y:S02]  /*9af0*/  SYNCS.PHASECHK.TRANS64.TRYWAIT P0, [R7+URZ], R4 ;  /* 0x00000004070075a7 */ /* 0x001064000800017f */
[----:B-1----:R-:W-:Y:S05]  /*9b00*/  @!P0 NANOSLEEP.SYNCS 0x989680 ;  /* 0x009896800000895d */ /* 0x002fea0003900000 */
[----:B------:R-:W1:Y:S02]  /*9b10*/  @!P0 SYNCS.PHASECHK.TRANS64 P0, [R7+URZ], R4 ;  /* 0x00000004070085a7 */ /* 0x000e64000800007f */
[----:B-1----:R-:W-:Y:S05]  /*9b20*/  @!P0 BRA `(.L_x_188) ;  /* 0xfffffffc00f08947 */ /* 0x002fea000383ffff */
[----:B------:R-:W-:Y:S05]  /*9b30*/  BRA `(.L_x_209) ;  /* 0xfffffff400ac7947 */ /* 0x000fea000383ffff */
.L_x_189:
[----:B0-----:R0:W1:Y:S02]  /*9b40*/  SYNCS.PHASECHK.TRANS64.TRYWAIT P0, [R6+URZ], R5 ;  /* 0x00000005060075a7 */ /* 0x001064000800017f */
[----:B-1----:R-:W-:Y:S05]  /*9b50*/  @!P0 NANOSLEEP.SYNCS 0x989680 ;  /* 0x009896800000895d */ /* 0x002fea0003900000 */
[----:B------:R-:W1:Y:S02]  /*9b60*/  @!P0 SYNCS.PHASECHK.TRANS64 P0, [R6+URZ], R5 ;  /* 0x00000005060085a7 */ /* 0x000e64000800007f */
[----:B-1----:R-:W-:Y:S05]  /*9b70*/  @!P0 BRA `(.L_x_189) ;  /* 0xfffffffc00f08947 */ /* 0x002fea000383ffff */
[----:B------:R-:W-:Y:S05]  /*9b80*/  BRA `(.L_x_210) ;  /* 0xfffffff400bc7947 */ /* 0x000fea000383ffff */
.L_x_190:
[----:B0-----:R0:W1:Y:S02]  /*9b90*/  SYNCS.PHASECHK.TRANS64.TRYWAIT P0, [R9+URZ], R4 ;  /* 0x00000004090075a7 */ /* 0x001064000800017f */
[----:B-1----:R-:W-:Y:S05]  /*9ba0*/  @!P0 NANOSLEEP.SYNCS 0x989680 ;  /* 0x009896800000895d */ /* 0x002fea0003900000 */
[----:B------:R-:W1:Y:S02]  /*9bb0*/  @!P0 SYNCS.PHASECHK.TRANS64 P0, [R9+URZ], R4 ;  /* 0x00000004090085a7 */ /* 0x000e64000800007f */
[----:B-1----:R-:W-:Y:S05]  /*9bc0*/  @!P0 BRA `(.L_x_190) ;  /* 0xfffffffc00f08947 */ /* 0x002fea000383ffff */
[----:B------:R-:W-:Y:S05]  /*9bd0*/  BRA `(.L_x_211) ;  /* 0xfffffff400cc7947 */ /* 0x000fea000383ffff */
.L_x_191:
[----:B0-----:R0:W1:Y:S02]  /*9be0*/  SYNCS.PHASECHK.TRANS64.TRYWAIT P0, [R6+URZ], R5 ;  /* 0x00000005060075a7 */ /* 0x001064000800017f */
[----:B-1----:R-:W-:Y:S05]  /*9bf0*/  @!P0 NANOSLEEP.SYNCS 0x989680 ;  /* 0x009896800000895d */ /* 0x002fea0003900000 */
[----:B------:R-:W1:Y:S02]  /*9c00*/  @!P0 SYNCS.PHASECHK.TRANS64 P0, [R6+URZ], R5 ;  /* 0x00000005060085a7 */ /* 0x000e64000800007f */
[----:B-1----:R-:W-:Y:S05]  /*9c10*/  @!P0 BRA `(.L_x_191) ;  /* 0xfffffffc00f08947 */ /* 0x002fea000383ffff */
[----:B------:R-:W-:Y:S05]  /*9c20*/  BRA `(.L_x_212) ;  /* 0xfffffff400dc7947 */ /* 0x000fea000383ffff */
.L_x_192:
[----:B0-----:R0:W1:Y:S02]  /*9c30*/  SYNCS.PHASECHK.TRANS64.TRYWAIT P0, [R9+URZ], R4 ;  /* 0x00000004090075a7 */ /* 0x001064000800017f */
[----:B-1----:R-:W-:Y:S05]  /*9c40*/  @!P0 NANOSLEEP.SYNCS 0x989680 ;  /* 0x009896800000895d */ /* 0x002fea0003900000 */
[----:B------:R-:W1:Y:S02]  /*9c50*/  @!P0 SYNCS.PHASECHK.TRANS64 P0, [R9+URZ], R4 ;  /* 0x00000004090085a7 */ /* 0x000e64000800007f */
[----:B-1----:R-:W-:Y:S05]  /*9c60*/  @!P0 BRA `(.L_x_192) ;  /* 0xfffffffc00f08947 */ /* 0x002fea000383ffff */
[----:B------:R-:W-:Y:S05]  /*9c70*/  BRA `(.L_x_213) ;  /* 0xfffffff400ec7947 */ /* 0x000fea000383ffff */
.L_x_193:
[----:B0-----:R0:W1:Y:S02]  /*9c80*/  SYNCS.PHASECHK.TRANS64.TRYWAIT P0, [R6+URZ], R5 ;  /* 0x00000005060075a7 */ /* 0x001064000800017f */
[----:B-1----:R-:W-:Y:S05]  /*9c90*/  @!P0 NANOSLEEP.SYNCS 0x989680 ;  /* 0x009896800000895d */ /* 0x002fea0003900000 */
[----:B------:R-:W1:Y:S02]  /*9ca0*/  @!P0 SYNCS.PHASECHK.TRANS64 P0, [R6+URZ], R5 ;  /* 0x00000005060085a7 */ /* 0x000e64000800007f */
[----:B-1----:R-:W-:Y:S05]  /*9cb0*/  @!P0 BRA `(.L_x_193) ;  /* 0xfffffffc00f08947 */ /* 0x002fea000383ffff */
[----:B------:R-:W-:Y:S05]  /*9cc0*/  BRA `(.L_x_214) ;  /* 0xfffffff400fc7947 */ /* 0x000fea000383ffff */
.L_x_194:
[----:B0-----:R0:W1:Y:S02]  /*9cd0*/  SYNCS.PHASECHK.TRANS64.TRYWAIT P0, [R9+URZ], R4 ;  /* 0x00000004090075a7 */ /* 0x001064000800017f */
[----:B-1----:R-:W-:Y:S05]  /*9ce0*/  @!P0 NANOSLEEP.SYNCS 0x989680 ;  /* 0x009896800000895d */ /* 0x002fea0003900000 */
[----:B------:R-:W1:Y:S02]  /*9cf0*/  @!P0 SYNCS.PHASECHK.TRANS64 P0, [R9+URZ], R4 ;  /* 0x00000004090085a7 */ /* 0x000e64000800007f */
[----:B-1----:R-:W-:Y:S05]  /*9d00*/  @!P0 BRA `(.L_x_194) ;  /* 0xfffffffc00f08947 */ /* 0x002fea000383ffff */
[----:B------:R-:W-:Y:S05]  /*9d10*/  BRA `(.L_x_215) ;  /* 0xfffffff8000c7947 */ /* 0x000fea000383ffff */
.L_x_195:
[----:B0-----:R0:W1:Y:S02]  /*9d20*/  SYNCS.PHASECHK.TRANS64.TRYWAIT P0, [R6+URZ], R5 ;  /* 0x00000005060075a7 */ /* 0x001064000800017f */
[----:B-1----:R-:W-:Y:S05]  /*9d30*/  @!P0 NANOSLEEP.SYNCS 0x989680 ;  /* 0x009896800000895d */ /* 0x002fea0003900000 */
[----:B------:R-:W1:Y:S02]  /*9d40*/  @!P0 SYNCS.PHASECHK.TRANS64 P0, [R6+URZ], R5 ;  /* 0x00000005060085a7 */ /* 0x000e64000800007f */
[----:B-1----:R-:W-:Y:S05]  /*9d50*/  @!P0 BRA `(.L_x_195) ;  /* 0xfffffffc00f08947 */ /* 0x002fea000383ffff */
[----:B------:R-:W-:Y:S05]  /*9d60*/  BRA `(.L_x_216) ;  /* 0xfffffff8001c7947 */ /* 0x000fea000383ffff */
.L_x_196:
[----:B0-----:R0:W1:Y:S02]  /*9d70*/  SYNCS.PHASECHK.TRANS64.TRYWAIT P0, [R9+URZ], R4 ;  /* 0x00000004090075a7 */ /* 0x001064000800017f */
[----:B-1----:R-:W-:Y:S05]  /*9d80*/  @!P0 NANOSLEEP.SYNCS 0x989680 ;  /* 0x009896800000895d */ /* 0x002fea0003900000 */
[----:B------:R-:W1:Y:S02]  /*9d90*/  @!P0 SYNCS.PHASECHK.TRANS64 P0, [R9+URZ], R4 ;  /* 0x00000004090085a7 */ /* 0x000e64000800007f */
[----:B-1----:R-:W-:Y:S05]  /*9da0*/  @!P0 BRA `(.L_x_196) ;  /* 0xfffffffc00f08947 */ /* 0x002fea000383ffff */
[----:B------:R-:W-:Y:S05]  /*9db0*/  BRA `(.L_x_217) ;  /* 0xfffffff8002c7947 */ /* 0x000fea000383ffff */
.L_x_197:
[----:B0-----:R0:W1:Y:S02]  /*9dc0*/  SYNCS.PHASECHK.TRANS64.TRYWAIT P0, [R6+URZ], R5 ;  /* 0x00000005060075a7 */ /* 0x001064000800017f */
[----:B-1----:R-:W-:Y:S05]  /*9dd0*/  @!P0 NANOSLEEP.SYNCS 0x989680 ;  /* 0x009896800000895d */ /* 0x002fea0003900000 */
[----:B------:R-:W1:Y:S02]  /*9de0*/  @!P0 SYNCS.PHASECHK.TRANS64 P0, [R6+URZ], R5 ;  /* 0x00000005060085a7 */ /* 0x000e64000800007f */
[----:B-1----:R-:W-:Y:S05]  /*9df0*/  @!P0 BRA `(.L_x_197) ;  /* 0xfffffffc00f08947 */ /* 0x002fea000383ffff */
[----:B------:R-:W-:Y:S05]  /*9e00*/  BRA `(.L_x_218) ;  /* 0xfffffff8003c7947 */ /* 0x000fea000383ffff */
.L_x_198:
[----:B0-----:R0:W1:Y:S02]  /*9e10*/  SYNCS.PHASECHK.TRANS64.TRYWAIT P0, [R9+URZ], R4 ;  /* 0x00000004090075a7 */ /* 0x001064000800017f */
[----:B-1----:R-:W-:Y:S05]  /*9e20*/  @!P0 NANOSLEEP.SYNCS 0x989680 ;  /* 0x009896800000895d */ /* 0x002fea0003900000 */
[----:B------:R-:W1:Y:S02]  /*9e30*/  @!P0 SYNCS.PHASECHK.TRANS64 P0, [R9+URZ], R4 ;  /* 0x00000004090085a7 */ /* 0x000e64000800007f */
[----:B-1----:R-:W-:Y:S05]  /*9e40*/  @!P0 BRA `(.L_x_198) ;  /* 0xfffffffc00f08947 */ /* 0x002fea000383ffff */
[----:B------:R-:W-:Y:S05]  /*9e50*/  BRA `(.L_x_219) ;  /* 0xfffffff8004c7947 */ /* 0x000fea000383ffff */
.L_x_199:
[----:B0-----:R0:W1:Y:S02]  /*9e60*/  SYNCS.PHASECHK.TRANS64.TRYWAIT P0, [R6+URZ], R5 ;  /* 0x00000005060075a7 */ /* 0x001064000800017f */
[----:B-1----:R-:W-:Y:S05]  /*9e70*/  @!P0 NANOSLEEP.SYNCS 0x989680 ;  /* 0x009896800000895d */ /* 0x002fea0003900000 */
[----:B------:R-:W1:Y:S02]  /*9e80*/  @!P0 SYNCS.PHASECHK.TRANS64 P0, [R6+URZ], R5 ;  /* 0x00000005060085a7 */ /* 0x000e64000800007f */
[----:B-1----:R-:W-:Y:S05]  /*9e90*/  @!P0 BRA `(.L_x_199) ;  /* 0xfffffffc00f08947 */ /* 0x002fea000383ffff */
[----:B------:R-:W-:Y:S05]  /*9ea0*/  BRA `(.L_x_220) ;  /* 0xfffffff800547947 */ /* 0x000fea000383ffff */
.L_x_221:
[----:B------:R-:W-:-:S00]  /*9eb0*/  BRA `(.L_x_221) ;  /* 0xfffffffc00fc7947 */ /* 0x000fc0000383ffff */
[----:B------:R-:W-:-:S00]  /*9ec0*/  NOP ;  /* 0x0000000000007918 */ /* 0x000fc00000000000 */
        /* <DEDUP_REMOVED lines=11> */
.L_x_222:


//--------------------- .nv.shared._ZN7cutlass13device_kernelINS_4gemm6kernel13GemmUniversalIN4cute5tupleIJiiiiEEENS1_10collective13CollectiveMmaINS1_37MainloopSm90TmaGmmaWarpSpecializedFP8ILi14ENS5_IJNS4_1CILi1EEESB_SB_EEENS1_35KernelTmaWarpSpecializedCooperativeEEENS5_IJNSA_ILi128EEESF_NSA_ILi64EEEEEENS_12float_e4m3_tENS5_IJlSB_lEEESI_SJ_NS4_8TiledMMAINS4_8MMA_AtomIJNS4_4SM904GMMA31MMA_64x128x32_F32E4M3E4M3_SS_TNILNSN_7ScaleInE1ELSP_1EEEEEENS4_6LayoutINS5_IJNSA_ILi2EEESB_SB_EEENS5_IJSB_NSA_ILi0EEESV_EEEEENS5_IJNS4_10UnderscoreESY_SY_EEEEENS4_13SM90_TMA_LOADENS4_14ComposedLayoutINS4_7SwizzleILi2ELi4ELi3EEENS4_18smem_ptr_flag_bitsILi8EEENSS_INS5_IJNSA_ILi8EEESG_EEENS5_IJSG_SB_EEEEEEEvNS4_8identityES11_S1B_vS1C_EENS_8epilogue10collective6detail29Sm90TmaWarpSpecializedAdapterINS1F_15DefaultEpilogueISI_SJ_SJ_NS1E_6thread17LinearCombinationISI_Li1EffLNS1J_9ScaleType4KindE0ELNS_15FloatRoundStyleE2ESI_EENS1_15EpilogueDefaultEEEEEvvEEEEvNT_6ParamsE --------------------------
	.section	.nv.shared._ZN7cutlass13device_kernelINS_4gemm6kernel13GemmUniversalIN4cute5tupleIJiiiiEEENS1_10collective13CollectiveMmaINS1_37MainloopSm90TmaGmmaWarpSpecializedFP8ILi14ENS5_IJNS4_1CILi1EEESB_SB_EEENS1_35KernelTmaWarpSpecializedCooperativeEEENS5_IJNSA_ILi128EEESF_NSA_ILi64EEEEEENS_12float_e4m3_tENS5_IJlSB_lEEESI_SJ_NS4_8TiledMMAINS4_8MMA_AtomIJNS4_4SM904GMMA31MMA_64x128x32_F32E4M3E4M3_SS_TNILNSN_7ScaleInE1ELSP_1EEEEEENS4_6LayoutINS5_IJNSA_ILi2EEESB_SB_EEENS5_IJSB_NSA_ILi0EEESV_EEEEENS5_IJNS4_10UnderscoreESY_SY_EEEEENS4_13SM90_TMA_LOADENS4_14ComposedLayoutINS4_7SwizzleILi2ELi4ELi3EEENS4_18smem_ptr_flag_bitsILi8EEENSS_INS5_IJNSA_ILi8EEESG_EEENS5_IJSG_SB_EEEEEEEvNS4_8identityES11_S1B_vS1C_EENS_8epilogue10collective6detail29Sm90TmaWarpSpecializedAdapterINS1F_15DefaultEpilogueISI_SJ_SJ_NS1E_6thread17LinearCombinationISI_Li1EffLNS1J_9ScaleType4KindE0ELNS_15FloatRoundStyleE2ESI_EENS1_15EpilogueDefaultEEEEEvvEEEEvNT_6ParamsE,"aw",@nobits
	.sectionflags	@""
	.align	16
	.zero		1024


//--------------------- .nv.shared.reserved.0     --------------------------
	.section	.nv.shared.reserved.0,"aw",@nobits
	.weak		__nv_reservedSMEM_offset_0_alias
	.size		__nv_reservedSMEM_offset_0_alias, 0, 0
	.other		__nv_reservedSMEM_offset_0_alias,@"STO_CUDA_RESERVED_SHARED STV_DEFAULT"
__nv_reservedSMEM_offset_0_alias:
	.zero		0


//--------------------- .nv.global                --------------------------
	.section	.nv.global,"aw",@nobits
.nv.global:
	.type		_ZN40_INTERNAL_be4ba004_4_k_cu_6952b629_324224cute1_E,@object
	.size		_ZN40_INTERNAL_be4ba004_4_k_cu_6952b629_324224cute1_E,(_ZN40_INTERNAL_be4ba004_4_k_cu_6952b629_324224cuda3std3__45__cpo6cbeginE - _ZN40_INTERNAL_be4ba004_4_k_cu_6952b629_324224cute1_E)
_ZN40_INTERNAL_be4ba004_4_k_cu_6952b629_324224cute1_E:
	.zero		1
	.type		_ZN40_INTERNAL_be4ba004_4_k_cu_6952b629_324224cuda3std3__45__cpo6cbeginE,@object
	.size		_ZN40_INTERNAL_be4ba004_4_k_cu_6952b629_324224cuda3std3__45__cpo6cbeginE,(_ZN40_INTERNAL_be4ba004_4_k_cu_6952b629_324224cuda3std3__48in_placeE - _ZN40_INTERNAL_be4ba004_4_k_cu_6952b629_324224cuda3std3__45__cpo6cbeginE)
_ZN40_INTERNAL_be4ba004_4_k_cu_6952b629_324224cuda3std3__45__cpo6cbeginE:
	.zero		1
	.type		_ZN40_INTERNAL_be4ba004_4_k_cu_6952b629_324224cuda3std3__48in_placeE,@object
	.size		_ZN40_INTERNAL_be4ba004_4_k_cu_6952b629_324224cuda3std3__48in_placeE,(_ZN40_INTERNAL_be4ba004_4_k_cu_6952b629_324224cuda3std6ranges3__45__cpo9iter_moveE - _ZN40_INTERNAL_be4ba004_4_k_cu_6952b629_324224cuda3std3__48in_placeE)
_ZN40_INTERNAL_be4ba004_4_k_cu_6952b629_324224cuda3std3__48in_placeE:
	.zero		1
	.type		_ZN40_INTERNAL_be4ba004_4_k_cu_6952b629_324224cuda3std6ranges3__45__cpo9iter_moveE,@object
	.size		_ZN40_INTERNAL_be4ba004_4_k_cu_6952b629_324224cuda3std6ranges3__45__cpo9iter_moveE,(_ZN40_INTERNAL_be4ba004_4_k_cu_6952b629_324224cuda3std3__45__cpo5beginE - _ZN40_INTERNAL_be4ba004_4_k_cu_6952b629_324224cuda3std6ranges3__45__cpo9iter_moveE)
_ZN40_INTERNAL_be4ba004_4_k_cu_6952b629_324224cuda3std6ranges3__45__cpo9iter_moveE:
	.zero		1
	.type		_ZN40_INTERNAL_be4ba004_4_k_cu_6952b629_324224cuda3std3__45__cpo5beginE,@object
	.size		_ZN40_INTERNAL_be4ba004_4_k_cu_6952b629_324224cuda3std3__45__cpo5beginE,(_ZN40_INTERNAL_be4ba004_4_k_cu_6952b629_324224cuda3std3__442_GLOBAL__N__be4ba004_4_k_cu_6952b629_324226ignoreE - _ZN40_INTERNAL_be4ba004_4_k_cu_6952b629_324224cuda3std3__45__cpo5beginE)
_ZN40_INTERNAL_be4ba004_4_k_cu_6952b629_324224cuda3std3__45__cpo5beginE:
	.zero		1
	.type		_ZN40_INTERNAL_be4ba004_4_k_cu_6952b629_324224cuda3std3__442_GLOBAL__N__be4ba004_4_k_cu_6952b629_324226ignoreE,@object
	.size		_ZN40_INTERNAL_be4ba004_4_k_cu_6952b629_324224cuda3std3__442_GLOBAL__N__be4ba004_4_k_cu_6952b629_324226ignoreE,(_ZN40_INTERNAL_be4ba004_4_k_cu_6952b629_324224cute7productE - _ZN40_INTERNAL_be4ba004_4_k_cu_6952b629_324224cuda3std3__442_GLOBAL__N__be4ba004_4_k_cu_6952b629_324226ignoreE)
_ZN40_INTERNAL_be4ba004_4_k_cu_6952b629_324224cuda3std3__442_GLOBAL__N__be4ba004_4_k_cu_6952b629_324226ignoreE:
	.zero		1
	.type		_ZN40_INTERNAL_be4ba004_4_k_cu_6952b629_324224cute7productE,@object
	.size		_ZN40_INTERNAL_be4ba004_4_k_cu_6952b629_324224cute7productE,(_ZN40_INTERNAL_be4ba004_4_k_cu_6952b629_324224cuda3std3__45__cpo3endE - _ZN40_INTERNAL_be4ba004_4_k_cu_6952b629_324224cute7productE)
_ZN40_INTERNAL_be4ba004_4_k_cu_6952b629_324224cute7productE:
	.zero		1
	.type		_ZN40_INTERNAL_be4ba004_4_k_cu_6952b629_324224cuda3std3__45__cpo3endE,@object
	.size		_ZN40_INTERNAL_be4ba004_4_k_cu_6952b629_324224cuda3std3__45__cpo3endE,(_ZN40_INTERNAL_be4ba004_4_k_cu_6952b629_324224cuda3std3__419piecewise_constructE - _ZN40_INTERNAL_be4ba004_4_k_cu_6952b629_324224cuda3std3__45__cpo3endE)
_ZN40_INTERNAL_be4ba004_4_k_cu_6952b629_324224cuda3std3__45__cpo3endE:
	.zero		1
	.type		_ZN40_INTERNAL_be4ba004_4_k_cu_6952b629_324224cuda3std3__419piecewise_constructE,@object
	.size		_ZN40_INTERNAL_be4ba004_4_k_cu_6952b629_324224cuda3std3__419piecewise_constructE,(_ZN40_INTERNAL_be4ba004_4_k_cu_6952b629_324224cuda3std3__45__cpo4cendE - _ZN40_INTERNAL_be4ba004_4_k_cu_6952b629_324224cuda3std3__419piecewise_constructE)
_ZN40_INTERNAL_be4ba004_4_k_cu_6952b629_324224cuda3std3__419piecewise_constructE:
	.zero		1
	.type		_ZN40_INTERNAL_be4ba004_4_k_cu_6952b629_324224cuda3std3__45__cpo4cendE,@object
	.size		_ZN40_INTERNAL_be4ba004_4_k_cu_6952b629_324224cuda3std3__45__cpo4cendE,(_ZN40_INTERNAL_be4ba004_4_k_cu_6952b629_324224cuda3std6ranges3__45__cpo4swapE - _ZN40_INTERNAL_be4ba004_4_k_cu_6952b629_324224cuda3std3__45__cpo4cendE)
_ZN40_INTERNAL_be4ba004_4_k_cu_6952b629_324224cuda3std3__45__cpo4cendE:
	.zero		1
	.type		_ZN40_INTERNAL_be4ba004_4_k_cu_6952b629_324224cuda3std6ranges3__45__cpo4swapE,@object
	.size		_ZN40_INTERNAL_be4ba004_4_k_cu_6952b629_324224cuda3std6ranges3__45__cpo4swapE,(.L_7 - _ZN40_INTERNAL_be4ba004_4_k_cu_6952b629_324224cuda3std6ranges3__45__cpo4swapE)
_ZN40_INTERNAL_be4ba004_4_k_cu_6952b629_324224cuda3std6ranges3__45__cpo4swapE:
	.zero		1
.L_7:


//--------------------- .nv.constant0._ZN7cutlass13device_kernelINS_4gemm6kernel13GemmUniversalIN4cute5tupleIJiiiiEEENS1_10collective13CollectiveMmaINS1_37MainloopSm90TmaGmmaWarpSpecializedFP8ILi14ENS5_IJNS4_1CILi1EEESB_SB_EEENS1_35KernelTmaWarpSpecializedCooperativeEEENS5_IJNSA_ILi128EEESF_NSA_ILi64EEEEEENS_12float_e4m3_tENS5_IJlSB_lEEESI_SJ_NS4_8TiledMMAINS4_8MMA_AtomIJNS4_4SM904GMMA31MMA_64x128x32_F32E4M3E4M3_SS_TNILNSN_7ScaleInE1ELSP_1EEEEEENS4_6LayoutINS5_IJNSA_ILi2EEESB_SB_EEENS5_IJSB_NSA_ILi0EEESV_EEEEENS5_IJNS4_10UnderscoreESY_SY_EEEEENS4_13SM90_TMA_LOADENS4_14ComposedLayoutINS4_7SwizzleILi2ELi4ELi3EEENS4_18smem_ptr_flag_bitsILi8EEENSS_INS5_IJNSA_ILi8EEESG_EEENS5_IJSG_SB_EEEEEEEvNS4_8identityES11_S1B_vS1C_EENS_8epilogue10collective6detail29Sm90TmaWarpSpecializedAdapterINS1F_15DefaultEpilogueISI_SJ_SJ_NS1E_6thread17LinearCombinationISI_Li1EffLNS1J_9ScaleType4KindE0ELNS_15FloatRoundStyleE2ESI_EENS1_15EpilogueDefaultEEEEEvvEEEEvNT_6ParamsE --------------------------
	.section	.nv.constant0._ZN7cutlass13device_kernelINS_4gemm6kernel13GemmUniversalIN4cute5tupleIJiiiiEEENS1_10collective13CollectiveMmaINS1_37MainloopSm90TmaGmmaWarpSpecializedFP8ILi14ENS5_IJNS4_1CILi1EEESB_SB_EEENS1_35KernelTmaWarpSpecializedCooperativeEEENS5_IJNSA_ILi128EEESF_NSA_ILi64EEEEEENS_12float_e4m3_tENS5_IJlSB_lEEESI_SJ_NS4_8TiledMMAINS4_8MMA_AtomIJNS4_4SM904GMMA31MMA_64x128x32_F32E4M3E4M3_SS_TNILNSN_7ScaleInE1ELSP_1EEEEEENS4_6LayoutINS5_IJNSA_ILi2EEESB_SB_EEENS5_IJSB_NSA_ILi0EEESV_EEEEENS5_IJNS4_10UnderscoreESY_SY_EEEEENS4_13SM90_TMA_LOADENS4_14ComposedLayoutINS4_7SwizzleILi2ELi4ELi3EEENS4_18smem_ptr_flag_bitsILi8EEENSS_INS5_IJNSA_ILi8EEESG_EEENS5_IJSG_SB_EEEEEEEvNS4_8identityES11_S1B_vS1C_EENS_8epilogue10collective6detail29Sm90TmaWarpSpecializedAdapterINS1F_15DefaultEpilogueISI_SJ_SJ_NS1E_6thread17LinearCombinationISI_Li1EffLNS1J_9ScaleType4KindE0ELNS_15FloatRoundStyleE2ESI_EENS1_15EpilogueDefaultEEEEEvvEEEEvNT_6ParamsE,"a",@progbits
	.sectionflags	@""
	.align	4
.nv.constant0._ZN7cutlass13device_kernelINS_4gemm6kernel13GemmUniversalIN4cute5tupleIJiiiiEEENS1_10collective13CollectiveMmaINS1_37MainloopSm90TmaGmmaWarpSpecializedFP8ILi14ENS5_IJNS4_1CILi1EEESB_SB_EEENS1_35KernelTmaWarpSpecializedCooperativeEEENS5_IJNSA_ILi128EEESF_NSA_ILi64EEEEEENS_12float_e4m3_tENS5_IJlSB_lEEESI_SJ_NS4_8TiledMMAINS4_8MMA_AtomIJNS4_4SM904GMMA31MMA_64x128x32_F32E4M3E4M3_SS_TNILNSN_7ScaleInE1ELSP_1EEEEEENS4_6LayoutINS5_IJNSA_ILi2EEESB_SB_EEENS5_IJSB_NSA_ILi0EEESV_EEEEENS5_IJNS4_10UnderscoreESY_SY_EEEEENS4_13SM90_TMA_LOADENS4_14ComposedLayoutINS4_7SwizzleILi2ELi4ELi3EEENS4_18smem_ptr_flag_bitsILi8EEENSS_INS5_IJNSA_ILi8EEESG_EEENS5_IJSG_SB_EEEEEEEvNS4_8identityES11_S1B_vS1C_EENS_8epilogue10collective6detail29Sm90TmaWarpSpecializedAdapterINS1F_15DefaultEpilogueISI_SJ_SJ_NS1E_6thread17LinearCombinationISI_Li1EffLNS1J_9ScaleType4KindE0ELNS_15FloatRoundStyleE2ESI_EENS1_15EpilogueDefaultEEEEEvvEEEEvNT_6ParamsE:
	.zero		1664


//--------------------- SYMBOLS --------------------------

	.type		.nv.reservedSmem.offset0,@object
	.size		.nv.reservedSmem.offset0,0x4
